	.target	sm_90a

	.elftype	@"ET_EXEC"


//--------------------- .note.nv.tkinfo           --------------------------
	.section	.note.nv.tkinfo,"",@"SHT_NOTE"
	.sectionflags	@"SHF_NOTE_NV_TKINFO"
	.tkinfo
        /*0018*/ 	.word	0x00000002
        /*0030*/ 	.string	""
        /*0030*/ 	.string	"ptxas"
        /*0030*/ 	.string	"Cuda compilation tools, release 13.0, V13.0.88"
        /*0030*/ 	.string	"Build cuda_13.0.r13.0/compiler.36424714_0"
        /*0030*/ 	.string	"-arch sm_90a -m 64 "



//--------------------- .note.nv.cuinfo           --------------------------
	.section	.note.nv.cuinfo,"",@"SHT_NOTE"
	.sectionflags	@"SHF_NOTE_NV_CUINFO"
        /*0018*/ 	.short	0x0002
        /*001a*/ 	.short	0x005a
        /*001c*/ 	.short	0x0082
	.zero		2


//--------------------- .nv.info                  --------------------------
	.section	.nv.info,"",@"SHT_CUDA_INFO"
	.align	4


	//----- nvinfo : EIATTR_REGCOUNT
	.align		4
        /*0000*/ 	.byte	0x04, 0x2f
        /*0002*/ 	.short	(.L_12 - .L_11)
	.align		4
.L_11:
        /*0004*/ 	.word	index@(_ZN7cutlass13device_kernelINS_4gemm6kernel13GemmUniversalIN4cute5tupleIJiiiiEEENS1_10collective13CollectiveMmaINS1_37MainloopSm90TmaGmmaWarpSpecializedFP8ILi9ENS5_IJNS4_1CILi2EEENSA_ILi1EEESC_EEENS1_35KernelTmaWarpSpecializedCooperativeEEENS5_IJNSA_ILi256EEENSA_ILi128EEENSA_ILi64EEEEEENS_12float_e5m2_tENS5_IJlSC_lEEESK_SL_NS4_8TiledMMAINS4_8MMA_AtomIJNS4_4SM904GMMA31MMA_64x128x32_F32E5M2E5M2_SS_TNILNSP_7ScaleInE1ELSR_1EEEEEENS4_6LayoutISD_NS5_IJSC_NSA_ILi0EEESV_EEEEENS5_IJNS4_10UnderscoreESY_SY_EEEEENS4_13SM90_TMA_LOADENS4_14ComposedLayoutINS4_7SwizzleILi2ELi4ELi3EEENS4_18smem_ptr_flag_bitsILi8EEENSU_INS5_IJNSA_ILi8EEESI_EEENS5_IJSI_SC_EEEEEEEvNS4_8identityENS4_23SM90_TMA_LOAD_MULTICASTES1B_vS1C_EENS_8epilogue10collective6detail29Sm90TmaWarpSpecializedAdapterINS1G_15DefaultEpilogueISK_SL_SL_NS1F_6thread17LinearCombinationISK_Li1EffLNS1K_9ScaleType4KindE0ELNS_15FloatRoundStyleE2ESK_EENS1_15EpilogueDefaultEEEEEvvEEEEvNT_6ParamsE)
        /*0008*/ 	.word	0x000000a8


	//----- nvinfo : EIATTR_FRAME_SIZE
	.align		4
.L_12:
        /*000c*/ 	.byte	0x04, 0x11
        /*000e*/ 	.short	(.L_14 - .L_13)
	.align		4
.L_13:
        /*0010*/ 	.word	index@(_ZN7cutlass13device_kernelINS_4gemm6kernel13GemmUniversalIN4cute5tupleIJiiiiEEENS1_10collective13CollectiveMmaINS1_37MainloopSm90TmaGmmaWarpSpecializedFP8ILi9ENS5_IJNS4_1CILi2EEENSA_ILi1EEESC_EEENS1_35KernelTmaWarpSpecializedCooperativeEEENS5_IJNSA_ILi256EEENSA_ILi128EEENSA_ILi64EEEEEENS_12float_e5m2_tENS5_IJlSC_lEEESK_SL_NS4_8TiledMMAINS4_8MMA_AtomIJNS4_4SM904GMMA31MMA_64x128x32_F32E5M2E5M2_SS_TNILNSP_7ScaleInE1ELSR_1EEEEEENS4_6LayoutISD_NS5_IJSC_NSA_ILi0EEESV_EEEEENS5_IJNS4_10UnderscoreESY_SY_EEEEENS4_13SM90_TMA_LOADENS4_14ComposedLayoutINS4_7SwizzleILi2ELi4ELi3EEENS4_18smem_ptr_flag_bitsILi8EEENSU_INS5_IJNSA_ILi8EEESI_EEENS5_IJSI_SC_EEEEEEEvNS4_8identityENS4_23SM90_TMA_LOAD_MULTICASTES1B_vS1C_EENS_8epilogue10collective6detail29Sm90TmaWarpSpecializedAdapterINS1G_15DefaultEpilogueISK_SL_SL_NS1F_6thread17LinearCombinationISK_Li1EffLNS1K_9ScaleType4KindE0ELNS_15FloatRoundStyleE2ESK_EENS1_15EpilogueDefaultEEEEEvvEEEEvNT_6ParamsE)
        /*0014*/ 	.word	0x00000108


	//----- nvinfo : EIATTR_MIN_STACK_SIZE
	.align		4
.L_14:
        /*0018*/ 	.byte	0x04, 0x12
        /*001a*/ 	.short	(.L_16 - .L_15)
	.align		4
.L_15:
        /*001c*/ 	.word	index@(_ZN7cutlass13device_kernelINS_4gemm6kernel13GemmUniversalIN4cute5tupleIJiiiiEEENS1_10collective13CollectiveMmaINS1_37MainloopSm90TmaGmmaWarpSpecializedFP8ILi9ENS5_IJNS4_1CILi2EEENSA_ILi1EEESC_EEENS1_35KernelTmaWarpSpecializedCooperativeEEENS5_IJNSA_ILi256EEENSA_ILi128EEENSA_ILi64EEEEEENS_12float_e5m2_tENS5_IJlSC_lEEESK_SL_NS4_8TiledMMAINS4_8MMA_AtomIJNS4_4SM904GMMA31MMA_64x128x32_F32E5M2E5M2_SS_TNILNSP_7ScaleInE1ELSR_1EEEEEENS4_6LayoutISD_NS5_IJSC_NSA_ILi0EEESV_EEEEENS5_IJNS4_10UnderscoreESY_SY_EEEEENS4_13SM90_TMA_LOADENS4_14ComposedLayoutINS4_7SwizzleILi2ELi4ELi3EEENS4_18smem_ptr_flag_bitsILi8EEENSU_INS5_IJNSA_ILi8EEESI_EEENS5_IJSI_SC_EEEEEEEvNS4_8identityENS4_23SM90_TMA_LOAD_MULTICASTES1B_vS1C_EENS_8epilogue10collective6detail29Sm90TmaWarpSpecializedAdapterINS1G_15DefaultEpilogueISK_SL_SL_NS1F_6thread17LinearCombinationISK_Li1EffLNS1K_9ScaleType4KindE0ELNS_15FloatRoundStyleE2ESK_EENS1_15EpilogueDefaultEEEEEvvEEEEvNT_6ParamsE)
        /*0020*/ 	.word	0x00000108
.L_16:


//--------------------- .nv.compat                --------------------------
	.section	.nv.compat,"",@"SHT_CUDA_COMPAT_INFO"
	.align	4
        /*0000*/ 	.byte	0x02, 0x09, 0x01, 0x00, 0x02, 0x02, 0x04, 0x00, 0x02, 0x05, 0x05, 0x00, 0x03, 0x07, 0x01, 0x01
        /*0010*/ 	.byte	0x02, 0x03, 0x01, 0x00, 0x02, 0x06, 0x01, 0x00, 0x04, 0x0b, 0x08, 0x00, 0x00, 0x00, 0x00, 0x00
        /*0020*/ 	.byte	0x00, 0x00, 0x00, 0x00


//--------------------- .nv.info._ZN7cutlass13device_kernelINS_4gemm6kernel13GemmUniversalIN4cute5tupleIJiiiiEEENS1_10collective13CollectiveMmaINS1_37MainloopSm90TmaGmmaWarpSpecializedFP8ILi9ENS5_IJNS4_1CILi2EEENSA_ILi1EEESC_EEENS1_35KernelTmaWarpSpecializedCooperativeEEENS5_IJNSA_ILi256EEENSA_ILi128EEENSA_ILi64EEEEEENS_12float_e5m2_tENS5_IJlSC_lEEESK_SL_NS4_8TiledMMAINS4_8MMA_AtomIJNS4_4SM904GMMA31MMA_64x128x32_F32E5M2E5M2_SS_TNILNSP_7ScaleInE1ELSR_1EEEEEENS4_6LayoutISD_NS5_IJSC_NSA_ILi0EEESV_EEEEENS5_IJNS4_10UnderscoreESY_SY_EEEEENS4_13SM90_TMA_LOADENS4_14ComposedLayoutINS4_7SwizzleILi2ELi4ELi3EEENS4_18smem_ptr_flag_bitsILi8EEENSU_INS5_IJNSA_ILi8EEESI_EEENS5_IJSI_SC_EEEEEEEvNS4_8identityENS4_23SM90_TMA_LOAD_MULTICASTES1B_vS1C_EENS_8epilogue10collective6detail29Sm90TmaWarpSpecializedAdapterINS1G_15DefaultEpilogueISK_SL_SL_NS1F_6thread17LinearCombinationISK_Li1EffLNS1K_9ScaleType4KindE0ELNS_15FloatRoundStyleE2ESK_EENS1_15EpilogueDefaultEEEEEvvEEEEvNT_6ParamsE --------------------------
	.section	.nv.info._ZN7cutlass13device_kernelINS_4gemm6kernel13GemmUniversalIN4cute5tupleIJiiiiEEENS1_10collective13CollectiveMmaINS1_37MainloopSm90TmaGmmaWarpSpecializedFP8ILi9ENS5_IJNS4_1CILi2EEENSA_ILi1EEESC_EEENS1_35KernelTmaWarpSpecializedCooperativeEEENS5_IJNSA_ILi256EEENSA_ILi128EEENSA_ILi64EEEEEENS_12float_e5m2_tENS5_IJlSC_lEEESK_SL_NS4_8TiledMMAINS4_8MMA_AtomIJNS4_4SM904GMMA31MMA_64x128x32_F32E5M2E5M2_SS_TNILNSP_7ScaleInE1ELSR_1EEEEEENS4_6LayoutISD_NS5_IJSC_NSA_ILi0EEESV_EEEEENS5_IJNS4_10UnderscoreESY_SY_EEEEENS4_13SM90_TMA_LOADENS4_14ComposedLayoutINS4_7SwizzleILi2ELi4ELi3EEENS4_18smem_ptr_flag_bitsILi8EEENSU_INS5_IJNSA_ILi8EEESI_EEENS5_IJSI_SC_EEEEEEEvNS4_8identityENS4_23SM90_TMA_LOAD_MULTICASTES1B_vS1C_EENS_8epilogue10collective6detail29Sm90TmaWarpSpecializedAdapterINS1G_15DefaultEpilogueISK_SL_SL_NS1F_6thread17LinearCombinationISK_Li1EffLNS1K_9ScaleType4KindE0ELNS_15FloatRoundStyleE2ESK_EENS1_15EpilogueDefaultEEEEEvvEEEEvNT_6ParamsE,"",@"SHT_CUDA_INFO"
	.sectionflags	@""
	.align	4


	//----- nvinfo : EIATTR_CUDA_API_VERSION
	.align		4
        /*0000*/ 	.byte	0x04, 0x37
        /*0002*/ 	.short	(.L_18 - .L_17)
.L_17:
        /*0004*/ 	.word	0x00000082


	//----- nvinfo : EIATTR_KPARAM_INFO
	.align		4
.L_18:
        /*0008*/ 	.byte	0x04, 0x17
        /*000a*/ 	.short	(.L_20 - .L_19)
.L_19:
        /*000c*/ 	.word	0x00000000
        /*0010*/ 	.short	0x0000
        /*0012*/ 	.short	0x0070
        /*0014*/ 	.byte	0x00, 0xf0, 0x01, 0x10


	//----- nvinfo : EIATTR_SPARSE_MMA_MASK
	.align		4
.L_20:
        /*0018*/ 	.byte	0x03, 0x50
        /*001a*/ 	.short	0x0000


	//----- nvinfo : EIATTR_MAXREG_COUNT
	.align		4
        /*001c*/ 	.byte	0x03, 0x1b
        /*001e*/ 	.short	0x00a8


	//----- nvinfo : EIATTR_NUM_BARRIERS
	.align		4
        /*0020*/ 	.byte	0x02, 0x4c
        /*0022*/ 	.byte	0x01
	.zero		1


	//----- nvinfo : EIATTR_ANNOTATIONS
	.align		4
        /*0024*/ 	.byte	0x04, 0x55
        /*0026*/ 	.short	(.L_22 - .L_21)


	//   ....[0]....
.L_21:
        /*0028*/ 	.word	0x00000001
        /*002c*/ 	.byte	0xe0, 0x07, 0x00, 0x00, 0x01, 0x00, 0x00, 0x00, 0xd0, 0x08, 0x00, 0x00, 0x01, 0x00, 0x00, 0x00
        /* <DEDUP_REMOVED lines=198> */
        /*0c9c*/ 	.byte	0x70, 0x09, 0x01, 0x00


	//----- nvinfo : EIATTR_MERCURY_ISA_VERSION
	.align		4
.L_22:
        /*0ca0*/ 	.byte	0x03, 0x5f
        /*0ca2*/ 	.short	0x0101


	//----- nvinfo : EIATTR_INT_WARP_WIDE_INSTR_OFFSETS
	.align		4
        /*0ca4*/ 	.byte	0x04, 0x31
        /*0ca6*/ 	.short	(.L_24 - .L_23)


	//   ....[0]....
.L_23:
        /*0ca8*/ 	.word	0x00000620


	//   ....[1]....
        /*0cac*/ 	.word	0x00000640


	//   ....[2]....
        /*0cb0*/ 	.word	0x000007b0


	//----- nvinfo : EIATTR_COOP_GROUP_MASK_REGIDS
	.align		4
.L_24:
        /*0cb4*/ 	.byte	0x04, 0x29
        /*0cb6*/ 	.short	(.L_26 - .L_25)


	//   ....[0]....
.L_25:
        /*0cb8*/ 	.word	0xffffffff


	//   ....[1]....
        /*0cbc*/ 	.word	0xffffffff


	//   ....[2]....
        /*0cc0*/ 	.word	0xffffffff


	//   ....[3]....
        /*0cc4*/ 	.word	0xffffffff


	//   ....[4]....
        /*0cc8*/ 	.word	0xffffffff


	//   ....[5]....
        /*0ccc*/ 	.word	0xffffffff


	//----- nvinfo : EIATTR_COOP_GROUP_INSTR_OFFSETS
	.align		4
.L_26:
        /*0cd0*/ 	.byte	0x04, 0x28
        /*0cd2*/ 	.short	(.L_28 - .L_27)


	//   ....[0]....
.L_27:
        /*0cd4*/ 	.word	0x00000070


	//   ....[1]....
        /*0cd8*/ 	.word	0x00000080


	//   ....[2]....
        /*0cdc*/ 	.word	0x000001a0


	//   ....[3]....
        /*0ce0*/ 	.word	0x00000490


	//   ....[4]....
        /*0ce4*/ 	.word	0x00000910


	//   ....[5]....
        /*0ce8*/ 	.word	0x00001690


	//----- nvinfo : EIATTR_REG_RECONFIG
	.align		4
.L_28:
        /*0cec*/ 	.byte	0x01, 0x54
	.zero		2


	//----- nvinfo : EIATTR_MBARRIER_INSTR_OFFSETS
	.align		4
        /*0cf0*/ 	.byte	0x04, 0x39
        /*0cf2*/ 	.short	(.L_30 - .L_29)


	//   ....[0]....
.L_29:
        /*0cf4*/ 	.word	0x00000340
        /*0cf8*/ 	.word	0x000000ff
        /*0cfc*/ 	.word	0x00000000
        /*0d00*/ 	.short	0x0100
        /*0d02*/ 	.byte	0x09
	.zero		1


	//   ....[1]....
        /*0d04*/ 	.word	0x00000350
        /*0d08*/ 	.word	0x000000ff
        /*0d0c*/ 	.word	0x00000048
        /*0d10*/ 	.short	0x0100
        /*0d12*/ 	.byte	0x09
	.zero		1


	//   ....[2]....
        /*0d14*/ 	.word	0x00000360
        /*0d18*/ 	.word	0x000000ff
        /*0d1c*/ 	.word	0x00000008
        /*0d20*/ 	.short	0x0100
        /*0d22*/ 	.byte	0x09
	.zero		1


	//   ....[3]....
        /*0d24*/ 	.word	0x00000370
        /*0d28*/ 	.word	0x000000ff
        /*0d2c*/ 	.word	0x00000050
        /*0d30*/ 	.short	0x0100
        /*0d32*/ 	.byte	0x09
	.zero		1


	//   ....[4]....
        /*0d34*/ 	.word	0x00000380
        /*0d38*/ 	.word	0x000000ff
        /*0d3c*/ 	.word	0x00000010
        /*0d40*/ 	.short	0x0100
        /*0d42*/ 	.byte	0x09
	.zero		1


	//   ....[5]....
        /*0d44*/ 	.word	0x00000390
        /*0d48*/ 	.word	0x000000ff
        /*0d4c*/ 	.word	0x00000058
        /*0d50*/ 	.short	0x0100
        /*0d52*/ 	.byte	0x09
	.zero		1


	//   ....[6]....
        /*0d54*/ 	.word	0x000003a0
        /*0d58*/ 	.word	0x000000ff
        /*0d5c*/ 	.word	0x00000018
        /*0d60*/ 	.short	0x0100
        /*0d62*/ 	.byte	0x09
	.zero		1


	//   ....[7]....
        /*0d64*/ 	.word	0x000003b0
        /*0d68*/ 	.word	0x000000ff
        /*0d6c*/ 	.word	0x00000060
        /*0d70*/ 	.short	0x0100
        /*0d72*/ 	.byte	0x09
	.zero		1


	//   ....[8]....
        /*0d74*/ 	.word	0x000003c0
        /*0d78*/ 	.word	0x000000ff
        /*0d7c*/ 	.word	0x00000020
        /*0d80*/ 	.short	0x0100
        /*0d82*/ 	.byte	0x09
	.zero		1


	//   ....[9]....
        /*0d84*/ 	.word	0x000003d0
        /*0d88*/ 	.word	0x000000ff
        /*0d8c*/ 	.word	0x00000068
        /*0d90*/ 	.short	0x0100
        /*0d92*/ 	.byte	0x09
	.zero		1


	//   ....[10]....
        /*0d94*/ 	.word	0x000003e0
        /*0d98*/ 	.word	0x000000ff
        /*0d9c*/ 	.word	0x00000028
        /*0da0*/ 	.short	0x0100
        /*0da2*/ 	.byte	0x09
	.zero		1


	//   ....[11]....
        /*0da4*/ 	.word	0x000003f0
        /*0da8*/ 	.word	0x000000ff
        /*0dac*/ 	.word	0x00000070
        /*0db0*/ 	.short	0x0100
        /*0db2*/ 	.byte	0x09
	.zero		1


	//   ....[12]....
        /*0db4*/ 	.word	0x00000400
        /*0db8*/ 	.word	0x000000ff
        /*0dbc*/ 	.word	0x00000030
        /*0dc0*/ 	.short	0x0100
        /*0dc2*/ 	.byte	0x09
	.zero		1


	//   ....[13]....
        /*0dc4*/ 	.word	0x00000410
        /*0dc8*/ 	.word	0x000000ff
        /*0dcc*/ 	.word	0x00000078
        /*0dd0*/ 	.short	0x0100
        /*0dd2*/ 	.byte	0x09
	.zero		1


	//   ....[14]....
        /*0dd4*/ 	.word	0x00000420
        /*0dd8*/ 	.word	0x000000ff
        /*0ddc*/ 	.word	0x00000038
        /*0de0*/ 	.short	0x0100
        /*0de2*/ 	.byte	0x09
	.zero		1


	//   ....[15]....
        /*0de4*/ 	.word	0x00000430
        /*0de8*/ 	.word	0x000000ff
        /*0dec*/ 	.word	0x00000080
        /*0df0*/ 	.short	0x0100
        /*0df2*/ 	.byte	0x09
	.zero		1


	//   ....[16]....
        /*0df4*/ 	.word	0x00000440
        /*0df8*/ 	.word	0x000000ff
        /*0dfc*/ 	.word	0x00000040
        /*0e00*/ 	.short	0x0100
        /*0e02*/ 	.byte	0x09
	.zero		1


	//   ....[17]....
        /*0e04*/ 	.word	0x00000450
        /*0e08*/ 	.word	0x000000ff
        /*0e0c*/ 	.word	0x00000088
        /*0e10*/ 	.short	0x0100
        /*0e12*/ 	.byte	0x09
	.zero		1


	//   ....[18]....
        /*0e14*/ 	.word	0x00000840
        /*0e18*/ 	.word	0x000000ff
        /*0e1c*/ 	.word	0x000000a0
        /*0e20*/ 	.short	0x0100
        /*0e22*/ 	.byte	0x06
	.zero		1


	//   ....[19]....
        /*0e24*/ 	.word	0x000008b0
        /*0e28*/ 	.word	0x000000ff
        /*0e2c*/ 	.word	0x000000a8
        /*0e30*/ 	.short	0x0100
        /*0e32*/ 	.byte	0x06
	.zero		1


	//   ....[20]....
        /*0e34*/ 	.word	0x00001ea0
        /*0e38*/ 	.word	0x000000ff
        /*0e3c*/ 	.word	0x00000000
        /*0e40*/ 	.short	0x010a
        /*0e42*/ 	.byte	0x06
	.zero		1


	//   ....[21]....
        /*0e44*/ 	.word	0x00001ee0
        /*0e48*/ 	.word	0x000000ff
        /*0e4c*/ 	.word	0x00000000
        /*0e50*/ 	.short	0x010a
        /*0e52*/ 	.byte	0x06
	.zero		1


	//   ....[22]....
        /*0e54*/ 	.word	0x00003170
        /*0e58*/ 	.word	0x000000ff
        /*0e5c*/ 	.word	0x00000000
        /*0e60*/ 	.short	0x010a
        /*0e62*/ 	.byte	0x10
	.zero		1


	//   ....[23]....
        /*0e64*/ 	.word	0x000031b0
        /*0e68*/ 	.word	0x000000ff
        /*0e6c*/ 	.word	0x00000000
        /*0e70*/ 	.short	0x010a
        /*0e72*/ 	.byte	0x10
	.zero		1


	//   ....[24]....
        /*0e74*/ 	.word	0x000042c0
        /*0e78*/ 	.word	0x000000e5
        /*0e7c*/ 	.word	0x00000000
        /*0e80*/ 	.short	0x0101
        /*0e82*/ 	.byte	0x3f
	.zero		1


	//   ....[25]....
        /*0e84*/ 	.word	0x000054e0
        /*0e88*/ 	.word	0x00000018
        /*0e8c*/ 	.word	0x00000000
        /*0e90*/ 	.short	0x0101
        /*0e92*/ 	.byte	0x3f
	.zero		1


	//   ....[26]....
        /*0e94*/ 	.word	0x0000f8a0
        /*0e98*/ 	.word	0x0000000d
        /*0e9c*/ 	.word	0x00000048
        /*0ea0*/ 	.short	0x010a
        /*0ea2*/ 	.byte	0x3f
	.zero		1


	//   ....[27]....
        /*0ea4*/ 	.word	0x0000fc80
        /*0ea8*/ 	.word	0x00000004
        /*0eac*/ 	.word	0x000000a8
        /*0eb0*/ 	.short	0x0101
        /*0eb2*/ 	.byte	0x3f
	.zero		1


	//   ....[28]....
        /*0eb4*/ 	.word	0x000103f0
        /*0eb8*/ 	.word	0x00000005
        /*0ebc*/ 	.word	0x00000000
        /*0ec0*/ 	.short	0x010a
        /*0ec2*/ 	.byte	0x3f
	.zero		1


	//   ....[29]....
        /*0ec4*/ 	.word	0x00010470
        /*0ec8*/ 	.word	0x00000007
        /*0ecc*/ 	.word	0x00000000
        /*0ed0*/ 	.short	0x010a
        /*0ed2*/ 	.byte	0x3f
	.zero		1


	//   ....[30]....
        /*0ed4*/ 	.word	0x00010500
        /*0ed8*/ 	.word	0x00000006
        /*0edc*/ 	.word	0x00000000
        /*0ee0*/ 	.short	0x010a
        /*0ee2*/ 	.byte	0x3f
	.zero		1


	//   ....[31]....
        /*0ee4*/ 	.word	0x00010590
        /*0ee8*/ 	.word	0x00000007
        /*0eec*/ 	.word	0x00000000
        /*0ef0*/ 	.short	0x010a
        /*0ef2*/ 	.byte	0x3f
	.zero		1


	//   ....[32]....
        /*0ef4*/ 	.word	0x00010620
        /*0ef8*/ 	.word	0x00000006
        /*0efc*/ 	.word	0x00000000
        /*0f00*/ 	.short	0x010a
        /*0f02*/ 	.byte	0x3f
	.zero		1


	//   ....[33]....
        /*0f04*/ 	.word	0x000106b0
        /*0f08*/ 	.word	0x00000007
        /*0f0c*/ 	.word	0x00000000
        /*0f10*/ 	.short	0x010a
        /*0f12*/ 	.byte	0x3f
	.zero		1


	//   ....[34]....
        /*0f14*/ 	.word	0x00010740
        /*0f18*/ 	.word	0x00000006
        /*0f1c*/ 	.word	0x00000000
        /*0f20*/ 	.short	0x010a
        /*0f22*/ 	.byte	0x3f
	.zero		1


	//   ....[35]....
        /*0f24*/ 	.word	0x000107d0
        /*0f28*/ 	.word	0x00000007
        /*0f2c*/ 	.word	0x00000000
        /*0f30*/ 	.short	0x010a
        /*0f32*/ 	.byte	0x3f
	.zero		1


	//   ....[36]....
        /*0f34*/ 	.word	0x00010860
        /*0f38*/ 	.word	0x00000003
        /*0f3c*/ 	.word	0x00000000
        /*0f40*/ 	.short	0x010a
        /*0f42*/ 	.byte	0x3f
	.zero		1


	//   ....[37]....
        /*0f44*/ 	.word	0x000108d0
        /*0f48*/ 	.word	0x00000003
        /*0f4c*/ 	.word	0x00000000
        /*0f50*/ 	.short	0x010a
        /*0f52*/ 	.byte	0x3f
	.zero		1


	//   ....[38]....
        /*0f54*/ 	.word	0x00010940
        /*0f58*/ 	.word	0x00000000
        /*0f5c*/ 	.word	0x00000000
        /*0f60*/ 	.short	0x010a
        /*0f62*/ 	.byte	0x3f
	.zero		1


	//   ....[39]....
        /*0f64*/ 	.word	0x00010a20
        /*0f68*/ 	.word	0x0000000d
        /*0f6c*/ 	.word	0x00000048
        /*0f70*/ 	.short	0x010a
        /*0f72*/ 	.byte	0x3f
	.zero		1


	//   ....[40]....
        /*0f74*/ 	.word	0x00010af0
        /*0f78*/ 	.word	0x00000005
        /*0f7c*/ 	.word	0x00000000
        /*0f80*/ 	.short	0x010a
        /*0f82*/ 	.byte	0x3f
	.zero		1


	//   ....[41]....
        /*0f84*/ 	.word	0x00010b40
        /*0f88*/ 	.word	0x00000007
        /*0f8c*/ 	.word	0x00000000
        /*0f90*/ 	.short	0x010a
        /*0f92*/ 	.byte	0x3f
	.zero		1


	//   ....[42]....
        /*0f94*/ 	.word	0x00010b90
        /*0f98*/ 	.word	0x00000006
        /*0f9c*/ 	.word	0x00000000
        /*0fa0*/ 	.short	0x010a
        /*0fa2*/ 	.byte	0x3f
	.zero		1


	//   ....[43]....
        /*0fa4*/ 	.word	0x00010be0
        /*0fa8*/ 	.word	0x00000007
        /*0fac*/ 	.word	0x00000000
        /*0fb0*/ 	.short	0x010a
        /*0fb2*/ 	.byte	0x3f
	.zero		1


	//   ....[44]....
        /*0fb4*/ 	.word	0x00010c30
        /*0fb8*/ 	.word	0x00000006
        /*0fbc*/ 	.word	0x00000000
        /*0fc0*/ 	.short	0x010a
        /*0fc2*/ 	.byte	0x3f
	.zero		1


	//   ....[45]....
        /*0fc4*/ 	.word	0x00010c80
        /*0fc8*/ 	.word	0x00000007
        /*0fcc*/ 	.word	0x00000000
        /*0fd0*/ 	.short	0x010a
        /*0fd2*/ 	.byte	0x3f
	.zero		1


	//   ....[46]....
        /*0fd4*/ 	.word	0x00010cd0
        /*0fd8*/ 	.word	0x00000006
        /*0fdc*/ 	.word	0x00000000
        /*0fe0*/ 	.short	0x010a
        /*0fe2*/ 	.byte	0x3f
	.zero		1


	//   ....[47]....
        /*0fe4*/ 	.word	0x00010d20
        /*0fe8*/ 	.word	0x00000007
        /*0fec*/ 	.word	0x00000000
        /*0ff0*/ 	.short	0x010a
        /*0ff2*/ 	.byte	0x3f
	.zero		1


	//----- nvinfo : EIATTR_NUM_MBARRIERS
	.align		4
.L_30:
        /*0ff4*/ 	.byte	0x03, 0x38
        /*0ff6*/ 	.short	0x0014


	//----- nvinfo : EIATTR_EXIT_INSTR_OFFSETS
	.align		4
        /*0ff8*/ 	.byte	0x04, 0x1c
        /*0ffa*/ 	.short	(.L_32 - .L_31)


	//   ....[0]....
.L_31:
        /*0ffc*/ 	.word	0x00000aa0


	//   ....[1]....
        /*1000*/ 	.word	0x00001330


	//   ....[2]....
        /*1004*/ 	.word	0x0000ef80


	//   ....[3]....
        /*1008*/ 	.word	0x0000f510


	//   ....[4]....
        /*100c*/ 	.word	0x000108b0


	//----- nvinfo : EIATTR_MAX_THREADS
	.align		4
.L_32:
        /*1010*/ 	.byte	0x04, 0x05
        /*1012*/ 	.short	(.L_34 - .L_33)
.L_33:
        /*1014*/ 	.word	0x00000180
        /*1018*/ 	.word	0x00000001
        /*101c*/ 	.word	0x00000001


	//----- nvinfo : EIATTR_CRS_STACK_SIZE
	.align		4
.L_34:
        /*1020*/ 	.byte	0x04, 0x1e
        /*1022*/ 	.short	(.L_36 - .L_35)
.L_35:
        /*1024*/ 	.word	0x00000000


	//----- nvinfo : EIATTR_CBANK_PARAM_SIZE
	.align		4
.L_36:
        /*1028*/ 	.byte	0x03, 0x19
        /*102a*/ 	.short	0x0470


	//----- nvinfo : EIATTR_PARAM_CBANK
	.align		4
        /*102c*/ 	.byte	0x04, 0x0a
        /*102e*/ 	.short	(.L_38 - .L_37)
	.align		4
.L_37:
        /*1030*/ 	.word	index@(.nv.constant0._ZN7cutlass13device_kernelINS_4gemm6kernel13GemmUniversalIN4cute5tupleIJiiiiEEENS1_10collective13CollectiveMmaINS1_37MainloopSm90TmaGmmaWarpSpecializedFP8ILi9ENS5_IJNS4_1CILi2EEENSA_ILi1EEESC_EEENS1_35KernelTmaWarpSpecializedCooperativeEEENS5_IJNSA_ILi256EEENSA_ILi128EEENSA_ILi64EEEEEENS_12float_e5m2_tENS5_IJlSC_lEEESK_SL_NS4_8TiledMMAINS4_8MMA_AtomIJNS4_4SM904GMMA31MMA_64x128x32_F32E5M2E5M2_SS_TNILNSP_7ScaleInE1ELSR_1EEEEEENS4_6LayoutISD_NS5_IJSC_NSA_ILi0EEESV_EEEEENS5_IJNS4_10UnderscoreESY_SY_EEEEENS4_13SM90_TMA_LOADENS4_14ComposedLayoutINS4_7SwizzleILi2ELi4ELi3EEENS4_18smem_ptr_flag_bitsILi8EEENSU_INS5_IJNSA_ILi8EEESI_EEENS5_IJSI_SC_EEEEEEEvNS4_8identityENS4_23SM90_TMA_LOAD_MULTICASTES1B_vS1C_EENS_8epilogue10collective6detail29Sm90TmaWarpSpecializedAdapterINS1G_15DefaultEpilogueISK_SL_SL_NS1F_6thread17LinearCombinationISK_Li1EffLNS1K_9ScaleType4KindE0ELNS_15FloatRoundStyleE2ESK_EENS1_15EpilogueDefaultEEEEEvvEEEEvNT_6ParamsE)
        /*1034*/ 	.short	0x0210
        /*1036*/ 	.short	0x0470


	//----- nvinfo : EIATTR_SW_WAR
	.align		4
.L_38:
        /*1038*/ 	.byte	0x04, 0x36
        /*103a*/ 	.short	(.L_40 - .L_39)
.L_39:
        /*103c*/ 	.word	0x00000008
.L_40:


//--------------------- .nv.callgraph             --------------------------
	.section	.nv.callgraph,"",@"SHT_CUDA_CALLGRAPH"
	.align	4
	.sectionentsize	8
	.align		4
        /*0000*/ 	.word	0x00000000
	.align		4
        /*0004*/ 	.word	0xffffffff
	.align		4
        /*0008*/ 	.word	0x00000000
	.align		4
        /*000c*/ 	.word	0xfffffffe
	.align		4
        /*0010*/ 	.word	0x00000000
	.align		4
        /*0014*/ 	.word	0xfffffffd
	.align		4
        /*0018*/ 	.word	0x00000000
	.align		4
        /*001c*/ 	.word	0xfffffffc


//--------------------- .nv.constant4             --------------------------
	.section	.nv.constant4,"a",@progbits
	.align	8
	.align		8
.nv.constant4:
        /*0000*/ 	.dword	_ZN39_INTERNAL_7caca473_4_k_cu_e373c4cb_50574cuda3std3__45__cpo5beginE
	.align		8
        /*0008*/ 	.dword	_ZN39_INTERNAL_7caca473_4_k_cu_e373c4cb_50574cuda3std3__45__cpo3endE
	.align		8
        /*0010*/ 	.dword	_ZN39_INTERNAL_7caca473_4_k_cu_e373c4cb_50574cuda3std3__45__cpo6cbeginE
	.align		8
        /*0018*/ 	.dword	_ZN39_INTERNAL_7caca473_4_k_cu_e373c4cb_50574cuda3std3__45__cpo4cendE
	.align		8
        /*0020*/ 	.dword	_ZN39_INTERNAL_7caca473_4_k_cu_e373c4cb_50574cuda3std3__441_GLOBAL__N__7caca473_4_k_cu_e373c4cb_50576ignoreE
	.align		8
        /*0028*/ 	.dword	_ZN39_INTERNAL_7caca473_4_k_cu_e373c4cb_50574cuda3std3__419piecewise_constructE
	.align		8
        /*0030*/ 	.dword	_ZN39_INTERNAL_7caca473_4_k_cu_e373c4cb_50574cuda3std3__48in_placeE
	.align		8
        /*0038*/ 	.dword	_ZN39_INTERNAL_7caca473_4_k_cu_e373c4cb_50574cuda3std6ranges3__45__cpo4swapE
	.align		8
        /*0040*/ 	.dword	_ZN39_INTERNAL_7caca473_4_k_cu_e373c4cb_50574cuda3std6ranges3__45__cpo9iter_moveE
	.align		8
        /*0048*/ 	.dword	_ZN39_INTERNAL_7caca473_4_k_cu_e373c4cb_50574cute7productE
	.align		8
        /*0050*/ 	.dword	_ZN39_INTERNAL_7caca473_4_k_cu_e373c4cb_50574cute1_E


//--------------------- .text._ZN7cutlass13device_kernelINS_4gemm6kernel13GemmUniversalIN4cute5tupleIJiiiiEEENS1_10collective13CollectiveMmaINS1_37MainloopSm90TmaGmmaWarpSpecializedFP8ILi9ENS5_IJNS4_1CILi2EEENSA_ILi1EEESC_EEENS1_35KernelTmaWarpSpecializedCooperativeEEENS5_IJNSA_ILi256EEENSA_ILi128EEENSA_ILi64EEEEEENS_12float_e5m2_tENS5_IJlSC_lEEESK_SL_NS4_8TiledMMAINS4_8MMA_AtomIJNS4_4SM904GMMA31MMA_64x128x32_F32E5M2E5M2_SS_TNILNSP_7ScaleInE1ELSR_1EEEEEENS4_6LayoutISD_NS5_IJSC_NSA_ILi0EEESV_EEEEENS5_IJNS4_10UnderscoreESY_SY_EEEEENS4_13SM90_TMA_LOADENS4_14ComposedLayoutINS4_7SwizzleILi2ELi4ELi3EEENS4_18smem_ptr_flag_bitsILi8EEENSU_INS5_IJNSA_ILi8EEESI_EEENS5_IJSI_SC_EEEEEEEvNS4_8identityENS4_23SM90_TMA_LOAD_MULTICASTES1B_vS1C_EENS_8epilogue10collective6detail29Sm90TmaWarpSpecializedAdapterINS1G_15DefaultEpilogueISK_SL_SL_NS1F_6thread17LinearCombinationISK_Li1EffLNS1K_9ScaleType4KindE0ELNS_15FloatRoundStyleE2ESK_EENS1_15EpilogueDefaultEEEEEvvEEEEvNT_6ParamsE --------------------------
	.section	.text._ZN7cutlass13device_kernelINS_4gemm6kernel13GemmUniversalIN4cute5tupleIJiiiiEEENS1_10collective13CollectiveMmaINS1_37MainloopSm90TmaGmmaWarpSpecializedFP8ILi9ENS5_IJNS4_1CILi2EEENSA_ILi1EEESC_EEENS1_35KernelTmaWarpSpecializedCooperativeEEENS5_IJNSA_ILi256EEENSA_ILi128EEENSA_ILi64EEEEEENS_12float_e5m2_tENS5_IJlSC_lEEESK_SL_NS4_8TiledMMAINS4_8MMA_AtomIJNS4_4SM904GMMA31MMA_64x128x32_F32E5M2E5M2_SS_TNILNSP_7ScaleInE1ELSR_1EEEEEENS4_6LayoutISD_NS5_IJSC_NSA_ILi0EEESV_EEEEENS5_IJNS4_10UnderscoreESY_SY_EEEEENS4_13SM90_TMA_LOADENS4_14ComposedLayoutINS4_7SwizzleILi2ELi4ELi3EEENS4_18smem_ptr_flag_bitsILi8EEENSU_INS5_IJNSA_ILi8EEESI_EEENS5_IJSI_SC_EEEEEEEvNS4_8identityENS4_23SM90_TMA_LOAD_MULTICASTES1B_vS1C_EENS_8epilogue10collective6detail29Sm90TmaWarpSpecializedAdapterINS1G_15DefaultEpilogueISK_SL_SL_NS1F_6thread17LinearCombinationISK_Li1EffLNS1K_9ScaleType4KindE0ELNS_15FloatRoundStyleE2ESK_EENS1_15EpilogueDefaultEEEEEvvEEEEvNT_6ParamsE,"ax",@progbits
	.align	128
.text._ZN7cutlass13device_kernelINS_4gemm6kernel13GemmUniversalIN4cute5tupleIJiiiiEEENS1_10collective13CollectiveMmaINS1_37MainloopSm90TmaGmmaWarpSpecializedFP8ILi9ENS5_IJNS4_1CILi2EEENSA_ILi1EEESC_EEENS1_35KernelTmaWarpSpecializedCooperativeEEENS5_IJNSA_ILi256EEENSA_ILi128EEENSA_ILi64EEEEEENS_12float_e5m2_tENS5_IJlSC_lEEESK_SL_NS4_8TiledMMAINS4_8MMA_AtomIJNS4_4SM904GMMA31MMA_64x128x32_F32E5M2E5M2_SS_TNILNSP_7ScaleInE1ELSR_1EEEEEENS4_6LayoutISD_NS5_IJSC_NSA_ILi0EEESV_EEEEENS5_IJNS4_10UnderscoreESY_SY_EEEEENS4_13SM90_TMA_LOADENS4_14ComposedLayoutINS4_7SwizzleILi2ELi4ELi3EEENS4_18smem_ptr_flag_bitsILi8EEENSU_INS5_IJNSA_ILi8EEESI_EEENS5_IJSI_SC_EEEEEEEvNS4_8identityENS4_23SM90_TMA_LOAD_MULTICASTES1B_vS1C_EENS_8epilogue10collective6detail29Sm90TmaWarpSpecializedAdapterINS1G_15DefaultEpilogueISK_SL_SL_NS1F_6thread17LinearCombinationISK_Li1EffLNS1K_9ScaleType4KindE0ELNS_15FloatRoundStyleE2ESK_EENS1_15EpilogueDefaultEEEEEvvEEEEvNT_6ParamsE:
        .type           _ZN7cutlass13device_kernelINS_4gemm6kernel13GemmUniversalIN4cute5tupleIJiiiiEEENS1_10collective13CollectiveMmaINS1_37MainloopSm90TmaGmmaWarpSpecializedFP8ILi9ENS5_IJNS4_1CILi2EEENSA_ILi1EEESC_EEENS1_35KernelTmaWarpSpecializedCooperativeEEENS5_IJNSA_ILi256EEENSA_ILi128EEENSA_ILi64EEEEEENS_12float_e5m2_tENS5_IJlSC_lEEESK_SL_NS4_8TiledMMAINS4_8MMA_AtomIJNS4_4SM904GMMA31MMA_64x128x32_F32E5M2E5M2_SS_TNILNSP_7ScaleInE1ELSR_1EEEEEENS4_6LayoutISD_NS5_IJSC_NSA_ILi0EEESV_EEEEENS5_IJNS4_10UnderscoreESY_SY_EEEEENS4_13SM90_TMA_LOADENS4_14ComposedLayoutINS4_7SwizzleILi2ELi4ELi3EEENS4_18smem_ptr_flag_bitsILi8EEENSU_INS5_IJNSA_ILi8EEESI_EEENS5_IJSI_SC_EEEEEEEvNS4_8identityENS4_23SM90_TMA_LOAD_MULTICASTES1B_vS1C_EENS_8epilogue10collective6detail29Sm90TmaWarpSpecializedAdapterINS1G_15DefaultEpilogueISK_SL_SL_NS1F_6thread17LinearCombinationISK_Li1EffLNS1K_9ScaleType4KindE0ELNS_15FloatRoundStyleE2ESK_EENS1_15EpilogueDefaultEEEEEvvEEEEvNT_6ParamsE,@function
        .size           _ZN7cutlass13device_kernelINS_4gemm6kernel13GemmUniversalIN4cute5tupleIJiiiiEEENS1_10collective13CollectiveMmaINS1_37MainloopSm90TmaGmmaWarpSpecializedFP8ILi9ENS5_IJNS4_1CILi2EEENSA_ILi1EEESC_EEENS1_35KernelTmaWarpSpecializedCooperativeEEENS5_IJNSA_ILi256EEENSA_ILi128EEENSA_ILi64EEEEEENS_12float_e5m2_tENS5_IJlSC_lEEESK_SL_NS4_8TiledMMAINS4_8MMA_AtomIJNS4_4SM904GMMA31MMA_64x128x32_F32E5M2E5M2_SS_TNILNSP_7ScaleInE1ELSR_1EEEEEENS4_6LayoutISD_NS5_IJSC_NSA_ILi0EEESV_EEEEENS5_IJNS4_10UnderscoreESY_SY_EEEEENS4_13SM90_TMA_LOADENS4_14ComposedLayoutINS4_7SwizzleILi2ELi4ELi3EEENS4_18smem_ptr_flag_bitsILi8EEENSU_INS5_IJNSA_ILi8EEESI_EEENS5_IJSI_SC_EEEEEEEvNS4_8identityENS4_23SM90_TMA_LOAD_MULTICASTES1B_vS1C_EENS_8epilogue10collective6detail29Sm90TmaWarpSpecializedAdapterINS1G_15DefaultEpilogueISK_SL_SL_NS1F_6thread17LinearCombinationISK_Li1EffLNS1K_9ScaleType4KindE0ELNS_15FloatRoundStyleE2ESK_EENS1_15EpilogueDefaultEEEEEvvEEEEvNT_6ParamsE,(.L_x_345 - _ZN7cutlass13device_kernelINS_4gemm6kernel13GemmUniversalIN4cute5tupleIJiiiiEEENS1_10collective13CollectiveMmaINS1_37MainloopSm90TmaGmmaWarpSpecializedFP8ILi9ENS5_IJNS4_1CILi2EEENSA_ILi1EEESC_EEENS1_35KernelTmaWarpSpecializedCooperativeEEENS5_IJNSA_ILi256EEENSA_ILi128EEENSA_ILi64EEEEEENS_12float_e5m2_tENS5_IJlSC_lEEESK_SL_NS4_8TiledMMAINS4_8MMA_AtomIJNS4_4SM904GMMA31MMA_64x128x32_F32E5M2E5M2_SS_TNILNSP_7ScaleInE1ELSR_1EEEEEENS4_6LayoutISD_NS5_IJSC_NSA_ILi0EEESV_EEEEENS5_IJNS4_10UnderscoreESY_SY_EEEEENS4_13SM90_TMA_LOADENS4_14ComposedLayoutINS4_7SwizzleILi2ELi4ELi3EEENS4_18smem_ptr_flag_bitsILi8EEENSU_INS5_IJNSA_ILi8EEESI_EEENS5_IJSI_SC_EEEEEEEvNS4_8identityENS4_23SM90_TMA_LOAD_MULTICASTES1B_vS1C_EENS_8epilogue10collective6detail29Sm90TmaWarpSpecializedAdapterINS1G_15DefaultEpilogueISK_SL_SL_NS1F_6thread17LinearCombinationISK_Li1EffLNS1K_9ScaleType4KindE0ELNS_15FloatRoundStyleE2ESK_EENS1_15EpilogueDefaultEEEEEvvEEEEvNT_6ParamsE)
        .other          _ZN7cutlass13device_kernelINS_4gemm6kernel13GemmUniversalIN4cute5tupleIJiiiiEEENS1_10collective13CollectiveMmaINS1_37MainloopSm90TmaGmmaWarpSpecializedFP8ILi9ENS5_IJNS4_1CILi2EEENSA_ILi1EEESC_EEENS1_35KernelTmaWarpSpecializedCooperativeEEENS5_IJNSA_ILi256EEENSA_ILi128EEENSA_ILi64EEEEEENS_12float_e5m2_tENS5_IJlSC_lEEESK_SL_NS4_8TiledMMAINS4_8MMA_AtomIJNS4_4SM904GMMA31MMA_64x128x32_F32E5M2E5M2_SS_TNILNSP_7ScaleInE1ELSR_1EEEEEENS4_6LayoutISD_NS5_IJSC_NSA_ILi0EEESV_EEEEENS5_IJNS4_10UnderscoreESY_SY_EEEEENS4_13SM90_TMA_LOADENS4_14ComposedLayoutINS4_7SwizzleILi2ELi4ELi3EEENS4_18smem_ptr_flag_bitsILi8EEENSU_INS5_IJNSA_ILi8EEESI_EEENS5_IJSI_SC_EEEEEEEvNS4_8identityENS4_23SM90_TMA_LOAD_MULTICASTES1B_vS1C_EENS_8epilogue10collective6detail29Sm90TmaWarpSpecializedAdapterINS1G_15DefaultEpilogueISK_SL_SL_NS1F_6thread17LinearCombinationISK_Li1EffLNS1K_9ScaleType4KindE0ELNS_15FloatRoundStyleE2ESK_EENS1_15EpilogueDefaultEEEEEvvEEEEvNT_6ParamsE,@"STO_CUDA_ENTRY STV_DEFAULT"
_ZN7cutlass13device_kernelINS_4gemm6kernel13GemmUniversalIN4cute5tupleIJiiiiEEENS1_10collective13CollectiveMmaINS1_37MainloopSm90TmaGmmaWarpSpecializedFP8ILi9ENS5_IJNS4_1CILi2EEENSA_ILi1EEESC_EEENS1_35KernelTmaWarpSpecializedCooperativeEEENS5_IJNSA_ILi256EEENSA_ILi128EEENSA_ILi64EEEEEENS_12float_e5m2_tENS5_IJlSC_lEEESK_SL_NS4_8TiledMMAINS4_8MMA_AtomIJNS4_4SM904GMMA31MMA_64x128x32_F32E5M2E5M2_SS_TNILNSP_7ScaleInE1ELSR_1EEEEEENS4_6LayoutISD_NS5_IJSC_NSA_ILi0EEESV_EEEEENS5_IJNS4_10UnderscoreESY_SY_EEEEENS4_13SM90_TMA_LOADENS4_14ComposedLayoutINS4_7SwizzleILi2ELi4ELi3EEENS4_18smem_ptr_flag_bitsILi8EEENSU_INS5_IJNSA_ILi8EEESI_EEENS5_IJSI_SC_EEEEEEEvNS4_8identityENS4_23SM90_TMA_LOAD_MULTICASTES1B_vS1C_EENS_8epilogue10collective6detail29Sm90TmaWarpSpecializedAdapterINS1G_15DefaultEpilogueISK_SL_SL_NS1F_6thread17LinearCombinationISK_Li1EffLNS1K_9ScaleType4KindE0ELNS_15FloatRoundStyleE2ESK_EENS1_15EpilogueDefaultEEEEEvvEEEEvNT_6ParamsE:
[----:B------:R-:W0:Y:S02]  /*0000*/  LDC R1, c[0x0][0x28] ;  /* 0x00000a00ff017b82 */ /* 0x000e240000000800 */
[----:B0-----:R-:W-:Y:S01]  /*0010*/  VIADD R1, R1, 0xfffffef8 ;  /* 0xfffffef801017836 */ /* 0x001fe20000000000 */
[----:B------:R-:W0:Y:S01]  /*0020*/  S2R R4, SR_TID.X ;  /* 0x0000000000047919 */ /* 0x000e220000002100 */
[----:B------:R-:W-:Y:S01]  /*0030*/  ELECT P0, URZ, PT ;  /* 0x00000000003f782f */ /* 0x000fe20003800000 */
[----:B------:R-:W-:Y:S01]  /*0040*/  BSSY B0, `(.L_x_0) ;  /* 0x0000015000007945 */ /* 0x000fe20003800000 */
[--C-:B0-----:R-:W-:Y:S02]  /*0050*/  SHF.R.U32.HI R0, RZ, 0x5, R4.reuse ;  /* 0x00000005ff007819 */ /* 0x101fe40000011604 */
[----:B------:R-:W-:-:S03]  /*0060*/  SHF.R.U32.HI R2, RZ, 0x7, R4 ;  /* 0x00000007ff027819 */ /* 0x000fc60000011604 */
[----:B------:R-:W0:Y:S04]  /*0070*/  SHFL.IDX PT, R3, R0, RZ, 0x1f ;  /* 0x00001fff00037589 */ /* 0x000e2800000e0000 */
[----:B------:R-:W1:Y:S01]  /*0080*/  SHFL.IDX PT, R2, R2, RZ, 0x1f ;  /* 0x00001fff02027589 */ /* 0x000e6200000e0000 */
[----:B0-----:R-:W-:Y:S02]  /*0090*/  R2UR UR4, R3 ;  /* 0x00000000030472ca */ /* 0x001fe400000e0000 */
[----:B-1----:R-:W-:-:S11]  /*00a0*/  R2UR UR6, R2 ;  /* 0x00000000020672ca */ /* 0x002fd600000e0000 */
[----:B------:R-:W-:Y:S02]  /*00b0*/  USHF.R.S32.HI UR5, URZ, 0x1f, UR4 ;  /* 0x0000001f3f057899 */ /* 0x000fe40008011404 */
[----:B------:R-:W-:Y:S02]  /*00c0*/  ISETP.NE.OR P0, PT, RZ, UR4, !P0 ;  /* 0x00000004ff007c0c */ /* 0x000fe4000c705670 */
[----:B------:R-:W-:-:S04]  /*00d0*/  ULEA.HI UR5, UR5, UR4, URZ, 0x2 ;  /* 0x0000000405057291 */ /* 0x000fc8000f8f103f */
[----:B------:R-:W-:-:S04]  /*00e0*/  ULOP3.LUT UR5, UR5, 0xfffffffc, URZ, 0xc0, !UPT ;  /* 0xfffffffc05057892 */ /* 0x000fc8000f8ec03f */
[----:B------:R-:W-:-:S03]  /*00f0*/  UIADD3 UR8, UR4, -UR5, URZ ;  /* 0x8000000504087290 */ /* 0x000fc6000fffe03f */
[----:B------:R-:W-:Y:S09]  /*0100*/  @P0 BRA `(.L_x_1) ;  /* 0x0000000000200947 */ /* 0x000ff20003800000 */
[----:B------:R-:W-:Y:S02]  /*0110*/  ULDC.64 UR4, c[0x0][0x198] ;  /* 0x0000660000047ab9 */ /* 0x000fe40000000a00 */
[----:B------:R-:W-:Y:S02]  /*0120*/  UIADD3 UR10, UP0, UR4, 0xf0, URZ ;  /* 0x000000f0040a7890 */ /* 0x000fe4000ff1e03f */
[----:B------:R-:W-:Y:S02]  /*0130*/  UIADD3 UR4, UP1, UR4, 0x1f0, URZ ;  /* 0x000001f004047890 */ /* 0x000fe4000ff3e03f */
[----:B------:R-:W-:Y:S02]  /*0140*/  UIADD3.X UR11, URZ, UR5, URZ, UP0, !UPT ;  /* 0x000000053f0b7290 */ /* 0x000fe400087fe43f */
[----:B------:R-:W-:-:S07]  /*0150*/  UIADD3.X UR5, URZ, UR5, URZ, UP1, !UPT ;  /* 0x000000053f057290 */ /* 0x000fce0008ffe43f */
[----:B------:R0:W-:Y:S02]  /*0160*/  UTMACCTL.PF [UR10] ;  /* 0x000000000a0079b9 */ /* 0x0001e40008040000 */
[----:B------:R0:W-:Y:S02]  /*0170*/  UTMACCTL.PF [UR4] ;  /* 0x00000000040079b9 */ /* 0x0001e40008040000 */
[----:B0-----:R-:W-:Y:S01]  /*0180*/  NOP ;  /* 0x0000000000007918 */ /* 0x001fe20000000000 */
.L_x_1:
[----:B------:R-:W-:Y:S05]  /*0190*/  BSYNC B0 ;  /* 0x0000000000007941 */ /* 0x000fea0003800000 */
.L_x_0:
[----:B------:R-:W0:Y:S01]  /*01a0*/  SHFL.IDX PT, R3, R0, RZ, 0x1f ;  /* 0x00001fff00037589 */ /* 0x000e2200000e0000 */
[----:B------:R-:W-:Y:S01]  /*01b0*/  UISETP.NE.AND UP0, UPT, UR8, 0x3, UPT ;  /* 0x000000030800788c */ /* 0x000fe2000bf05270 */
[----:B------:R-:W-:Y:S01]  /*01c0*/  ISETP.NE.AND P1, PT, RZ, UR6, PT ;  /* 0x00000006ff007c0c */ /* 0x000fe2000bf25270 */
[----:B------:R-:W-:Y:S02]  /*01d0*/  UIADD3 UR10, UR6, -0x1, URZ ;  /* 0xffffffff060a7890 */ /* 0x000fe4000fffe03f */
[----:B------:R-:W-:Y:S02]  /*01e0*/  UISETP.EQ.OR UP0, UPT, UR8, URZ, !UP0 ;  /* 0x0000003f0800728c */ /* 0x000fe4000c702670 */
[----:B------:R-:W-:Y:S02]  /*01f0*/  UISETP.GE.U32.AND UP1, UPT, UR10, 0x2, UPT ;  /* 0x000000020a00788c */ /* 0x000fe4000bf26070 */
[----:B------:R-:W-:-:S04]  /*0200*/  UISETP.EQ.AND UP0, UPT, UR6, URZ, UP0 ;  /* 0x0000003f0600728c */ /* 0x000fc80008702270 */
[----:B------:R-:W-:-:S04]  /*0210*/  USEL UR13, URZ, 0x1, !UP0 ;  /* 0x000000013f0d7887 */ /* 0x000fc8000c000000 */
[----:B------:R-:W-:Y:S01]  /*0220*/  USEL UR13, UR13, 0x2, UP1 ;  /* 0x000000020d0d7887 */ /* 0x000fe20008800000 */
[----:B0-----:R-:W-:-:S13]  /*0230*/  ISETP.NE.AND P0, PT, R3, RZ, PT ;  /* 0x000000ff0300720c */ /* 0x001fda0003f05270 */
[----:B------:R-:W-:Y:S05]  /*0240*/  @P0 BRA `(.L_x_2) ;  /* 0x00000000008c0947 */ /* 0x000fea0003800000 */
[----:B------:R-:W-:Y:S01]  /*0250*/  ELECT P0, URZ, PT ;  /* 0x00000000003f782f */ /* 0x000fe20003800000 */
[----:B------:R-:W-:-:S12]  /*0260*/  BSSY B0, `(.L_x_2) ;  /* 0x0000021000007945 */ /* 0x000fd80003800000 */
[----:B------:R-:W-:Y:S05]  /*0270*/  @!P0 BRA `(.L_x_3) ;  /* 0x00000000007c8947 */ /* 0x000fea0003800000 */
[----:B------:R-:W0:Y:S01]  /*0280*/  S2UR UR9, SR_CgaCtaId ;  /* 0x00000000000979c3 */ /* 0x000e220000008800 */
[----:B------:R-:W-:Y:S01]  /*0290*/  UMOV UR4, 0x400 ;  /* 0x0000040000047882 */ /* 0x000fe20000000000 */
[----:B------:R-:W-:Y:S01]  /*02a0*/  UMOV UR5, 0x1 ;  /* 0x0000000100057882 */ /* 0x000fe20000000000 */
[----:B------:R-:W-:Y:S02]  /*02b0*/  UMOV UR6, 0x4 ;  /* 0x0000000400067882 */ /* 0x000fe40000000000 */
[----:B------:R-:W-:-:S04]  /*02c0*/  UIADD3 UR6, -UR6, 0x100000, URZ ;  /* 0x0010000006067890 */ /* 0x000fc8000fffe13f */
[----:B------:R-:W-:Y:S02]  /*02d0*/  USHF.L.U32 UR7, UR6, 0xb, URZ ;  /* 0x0000000b06077899 */ /* 0x000fe4000800063f */
[----:B------:R-:W-:Y:S02]  /*02e0*/  USHF.L.U32 UR6, UR6, 0x1, URZ ;  /* 0x0000000106067899 */ /* 0x000fe4000800063f */
[----:B0-----:R-:W-:Y:S02]  /*02f0*/  ULEA UR9, UR9, UR4, 0x18 ;  /* 0x0000000409097291 */ /* 0x001fe4000f8ec03f */
[----:B------:R-:W-:-:S04]  /*0300*/  UIADD3 UR4, -UR5, 0x100000, URZ ;  /* 0x0010000005047890 */ /* 0x000fc8000fffe13f */
[----:B------:R-:W-:Y:S02]  /*0310*/  USHF.L.U32 UR5, UR4, 0xb, URZ ;  /* 0x0000000b04057899 */ /* 0x000fe4000800063f */
[----:B------:R-:W-:Y:S01]  /*0320*/  USHF.L.U32 UR4, UR4, 0x1, URZ ;  /* 0x0000000104047899 */ /* 0x000fe2000800063f */
[----:B------:R-:W0:Y:S11]  /*0330*/  FENCE.VIEW.ASYNC.S ;  /* 0x00000000000073c6 */ /* 0x000e360000000000 */
[----:B0-----:R0:W1:Y:S01]  /*0340*/  SYNCS.EXCH.64 URZ, [UR9], UR4 ;  /* 0x00000004093f75b2 */ /* 0x0010620008000100 */
[----:B------:R0:W2:Y:S01]  /*0350*/  SYNCS.EXCH.64 URZ, [UR9+0x48], UR6 ;  /* 0x00004806093f75b2 */ /* 0x0000a20008000100 */
[----:B------:R0:W3:Y:S01]  /*0360*/  SYNCS.EXCH.64 URZ, [UR9+0x8], UR4 ;  /* 0x00000804093f75b2 */ /* 0x0000e20008000100 */
[----:B------:R0:W4:Y:S01]  /*0370*/  SYNCS.EXCH.64 URZ, [UR9+0x50], UR6 ;  /* 0x00005006093f75b2 */ /* 0x0001220008000100 */
[----:B------:R0:W0:Y:S01]  /*0380*/  SYNCS.EXCH.64 URZ, [UR9+0x10], UR4 ;  /* 0x00001004093f75b2 */ /* 0x0000220008000100 */
        /* <DEDUP_REMOVED lines=13> */
[----:B------:R-:W-:Y:S01]  /*0460*/  NOP ;  /* 0x0000000000007918 */ /* 0x000fe20000000000 */
.L_x_3:
[----:B0-----:R-:W-:Y:S05]  /*0470*/  BSYNC B0 ;  /* 0x0000000000007941 */ /* 0x001fea0003800000 */
.L_x_2:
[----:B------:R-:W-:Y:S01]  /*0480*/  SHF.R.S32.HI R2, RZ, 0x1f, R4 ;  /* 0x0000001fff027819 */ /* 0x000fe20000011404 */
[----:B------:R-:W0:Y:S01]  /*0490*/  SHFL.IDX PT, R0, R0, RZ, 0x1f ;  /* 0x00001fff00007589 */ /* 0x000e2200000e0000 */
[----:B------:R-:W5:Y:S01]  /*04a0*/  S2UR UR9, SR_CTAID.X ;  /* 0x00000000000979c3 */ /* 0x000f620000002500 */
[----:B------:R-:W-:Y:S02]  /*04b0*/  ELECT P0, URZ, PT ;  /* 0x00000000003f782f */ /* 0x000fe40003800000 */
[----:B------:R-:W-:Y:S01]  /*04c0*/  LEA.HI R2, R2, R4, RZ, 0x7 ;  /* 0x0000000402027211 */ /* 0x000fe200078f38ff */
[----:B------:R-:W-:Y:S01]  /*04d0*/  ULDC UR4, c[0x0][0x150] ;  /* 0x0000540000047ab9 */ /* 0x000fe20000000800 */
[----:B------:R-:W-:Y:S01]  /*04e0*/  SHF.R.S32.HI R6, RZ, 0x1f, R3 ;  /* 0x0000001fff067819 */ /* 0x000fe20000011403 */
[----:B------:R-:W-:Y:S01]  /*04f0*/  NOP ;  /* 0x0000000000007918 */ /* 0x000fe20000000000 */
[----:B------:R-:W-:Y:S01]  /*0500*/  LOP3.LUT R2, R2, 0xffffff80, RZ, 0xc0, !PT ;  /* 0xffffff8002027812 */ /* 0x000fe200078ec0ff */
[----:B------:R-:W-:Y:S01]  /*0510*/  NOP ;  /* 0x0000000000007918 */ /* 0x000fe20000000000 */
[----:B------:R-:W-:Y:S01]  /*0520*/  LEA.HI R6, R6, R3, RZ, 0x2 ;  /* 0x0000000306067211 */ /* 0x000fe200078f10ff */
[----:B------:R-:W1:Y:S02]  /*0530*/  LDC R8, c[0x0][0x144] ;  /* 0x00005100ff087b82 */ /* 0x000e640000000800 */
[----:B------:R-:W-:Y:S01]  /*0540*/  IMAD.IADD R4, R4, 0x1, -R2 ;  /* 0x0000000104047824 */ /* 0x000fe200078e0a02 */
[----:B------:R-:W-:Y:S01]  /*0550*/  LOP3.LUT R6, R6, 0x3ffffffc, RZ, 0xc0, !PT ;  /* 0x3ffffffc06067812 */ /* 0x000fe200078ec0ff */
[----:B------:R-:W2:Y:S03]  /*0560*/  S2R R2, SR_CTAID.Y ;  /* 0x0000000000027919 */ /* 0x000ea60000002600 */
[----:B------:R-:W-:Y:S01]  /*0570*/  SHF.R.S32.HI R5, RZ, 0x1f, R4 ;  /* 0x0000001fff057819 */ /* 0x000fe20000011404 */
[----:B------:R-:W-:Y:S01]  /*0580*/  IMAD.IADD R6, R3, 0x1, -R6 ;  /* 0x0000000103067824 */ /* 0x000fe200078e0a06 */
[----:B------:R-:W3:Y:S02]  /*0590*/  LDC R11, c[0x0][0x148] ;  /* 0x00005200ff0b7b82 */ /* 0x000ee40000000800 */
[----:B------:R-:W-:-:S02]  /*05a0*/  LEA.HI R5, R5, R4, RZ, 0x3 ;  /* 0x0000000405057211 */ /* 0x000fc400078f18ff */
[----:B0-----:R-:W-:Y:S02]  /*05b0*/  ISETP.NE.OR P0, PT, R0, RZ, !P0 ;  /* 0x000000ff0000720c */ /* 0x001fe40004705670 */
[--C-:B------:R-:W-:Y:S02]  /*05c0*/  SHF.R.S32.HI R0, RZ, 0x3, R5.reuse ;  /* 0x00000003ff007819 */ /* 0x100fe40000011405 */
[----:B------:R-:W-:Y:S02]  /*05d0*/  SHF.R.S32.HI R5, RZ, 0x1f, R5 ;  /* 0x0000001fff057819 */ /* 0x000fe40000011405 */
[----:B-----5:R-:W-:Y:S02]  /*05e0*/  I2FP.F32.U32 R7, UR9 ;  /* 0x0000000900077c45 */ /* 0x020fe40008201000 */
[----:B------:R-:W-:-:S03]  /*05f0*/  LEA.HI R5, R5, R0, RZ, 0x2 ;  /* 0x0000000005057211 */ /* 0x000fc600078f10ff */
[----:B------:R-:W-:Y:S01]  /*0600*/  FMUL R7, R7, UR4 ;  /* 0x0000000407077c20 */ /* 0x000fe20008400000 */
[----:B------:R-:W-:Y:S01]  /*0610*/  LOP3.LUT R5, R5, 0xfffffffc, RZ, 0xc0, !PT ;  /* 0xfffffffc05057812 */ /* 0x000fe200078ec0ff */
[----:B------:R-:W-:Y:S01]  /*0620*/  VOTEU.ALL UP0, P0 ;  /* 0x00000000003f7886 */ /* 0x000fe20000000000 */
[----:B------:R-:W-:Y:S01]  /*0630*/  ULDC UR4, c[0x0][0x154] ;  /* 0x0000550000047ab9 */ /* 0x000fe20000000800 */
[----:B------:R-:W-:Y:S02]  /*0640*/  VOTEU.ALL UP1, P0 ;  /* 0x00000000003f7886 */ /* 0x000fe40000020000 */
[----:B------:R-:W0:Y:S01]  /*0650*/  F2I.U32.TRUNC.NTZ R7, R7 ;  /* 0x0000000700077305 */ /* 0x000e22000020f000 */
[----:B------:R-:W-:Y:S01]  /*0660*/  IMAD.IADD R5, R0, 0x1, -R5 ;  /* 0x0000000100057824 */ /* 0x000fe200078e0a05 */
[----:B------:R-:W5:Y:S01]  /*0670*/  @!UP0 S2UR UR7, SR_CgaCtaId ;  /* 0x00000000000789c3 */ /* 0x000f620000008800 */
[----:B------:R-:W-:Y:S02]  /*0680*/  @!UP0 UMOV UR6, 0x400 ;  /* 0x0000040000068882 */ /* 0x000fe40000000000 */
[----:B------:R-:W-:Y:S01]  /*0690*/  IMAD R5, R6, 0x4, R5 ;  /* 0x0000000406057824 */ /* 0x000fe200078e0205 */
[----:B--2---:R-:W-:-:S04]  /*06a0*/  I2FP.F32.U32 R9, R2 ;  /* 0x0000000200097245 */ /* 0x004fc80000201000 */
[----:B------:R-:W-:Y:S01]  /*06b0*/  LEA.HI R0, R5, R5, RZ, 0x1 ;  /* 0x0000000505007211 */ /* 0x000fe200078f08ff */
[----:B------:R-:W-:Y:S01]  /*06c0*/  FMUL R9, R9, UR4 ;  /* 0x0000000409097c20 */ /* 0x000fe20008400000 */
[----:B------:R-:W-:Y:S02]  /*06d0*/  UMOV UR4, 0x20 ;  /* 0x0000002000047882 */ /* 0x000fe40000000000 */
[----:B------:R-:W-:Y:S01]  /*06e0*/  LOP3.LUT R6, R0, 0xfffffffe, RZ, 0xc0, !PT ;  /* 0xfffffffe00067812 */ /* 0x000fe200078ec0ff */
[----:B0-----:R-:W-:Y:S01]  /*06f0*/  IMAD.MOV R13, RZ, RZ, -R7 ;  /* 0x000000ffff0d7224 */ /* 0x001fe200078e0a07 */
[----:B------:R-:W-:-:S04]  /*0700*/  @!UP0 UIADD3 UR4, -UR4, 0x100000, URZ ;  /* 0x0010000004048890 */ /* 0x000fc8000fffe13f */
[----:B------:R-:W-:Y:S02]  /*0710*/  @!UP0 USHF.L.U32 UR5, UR4, 0xb, URZ ;  /* 0x0000000b04058899 */ /* 0x000fe4000800063f */
[----:B------:R-:W-:Y:S01]  /*0720*/  @!UP0 USHF.L.U32 UR4, UR4, 0x1, URZ ;  /* 0x0000000104048899 */ /* 0x000fe2000800063f */
[----:B------:R-:W0:Y:S01]  /*0730*/  F2I.U32.TRUNC.NTZ R9, R9 ;  /* 0x0000000900097305 */ /* 0x000e22000020f000 */
[----:B-1----:R-:W-:Y:S02]  /*0740*/  IMAD R0, R8, R13, UR9 ;  /* 0x0000000908007e24 */ /* 0x002fe4000f8e020d */
[C---:B------:R-:W-:Y:S02]  /*0750*/  IMAD.IADD R7, R5.reuse, 0x1, -R6 ;  /* 0x0000000105077824 */ /* 0x040fe400078e0a06 */
[----:B------:R-:W-:-:S03]  /*0760*/  IMAD.SHL.U32 R6, R5, 0x4, RZ ;  /* 0x0000000405067824 */ /* 0x000fc600078e00ff */
[----:B------:R-:W-:Y:S01]  /*0770*/  ISETP.NE.AND P2, PT, R7, R0, PT ;  /* 0x000000000700720c */ /* 0x000fe20003f45270 */
[----:B-----5:R-:W-:Y:S01]  /*0780*/  @!UP0 ULEA UR6, UR7, UR6, 0x18 ;  /* 0x0000000607068291 */ /* 0x020fe2000f8ec03f */
[----:B------:R-:W-:Y:S01]  /*0790*/  LOP3.LUT R10, R5, 0xc, R6, 0x78, !PT ;  /* 0x0000000c050a7812 */ /* 0x000fe200078e7806 */
[----:B------:R-:W1:Y:S01]  /*07a0*/  LDC R7, c[0x0][0x140] ;  /* 0x00005000ff077b82 */ /* 0x000e620000000800 */
[----:B------:R-:W-:Y:S01]  /*07b0*/  VOTEU.ALL UP0, P0 ;  /* 0x00000000003f7886 */ /* 0x000fe20000000000 */
[----:B------:R-:W-:Y:S01]  /*07c0*/  LOP3.LUT P0, RZ, R4, 0x7, RZ, 0xc0, !PT ;  /* 0x0000000704ff7812 */ /* 0x000fe2000780c0ff */
[----:B0-----:R-:W-:Y:S01]  /*07d0*/  IMAD.MOV R12, RZ, RZ, -R9 ;  /* 0x000000ffff0c7224 */ /* 0x001fe200078e0a09 */
[----:B------:R0:W-:Y:S01]  /*07e0*/  STL [R1+0x7c], R10 ;  /* 0x00007c0a01007387 */ /* 0x0001e20000100800 */
[----:B------:R-:W-:Y:S01]  /*07f0*/  IMAD.MOV.U32 R4, RZ, RZ, 0x1 ;  /* 0x00000001ff047424 */ /* 0x000fe200078e00ff */
[----:B------:R-:W-:Y:S01]  /*0800*/  ISETP.LT.U32.AND P0, PT, R10, 0x2, !P0 ;  /* 0x000000020a00780c */ /* 0x000fe20004701070 */
[----:B---3--:R-:W-:-:S03]  /*0810*/  IMAD R6, R11, R12, R2 ;  /* 0x0000000c0b067224 */ /* 0x008fc600078e0202 */
[----:B------:R-:W-:Y:S01]  /*0820*/  @P2 LEA.HI R5, R10, R10, RZ, 0x1 ;  /* 0x0000000a0a052211 */ /* 0x000fe200078f08ff */
[----:B------:R-:W2:Y:S02]  /*0830*/  FENCE.VIEW.ASYNC.S ;  /* 0x00000000000073c6 */ /* 0x000ea40000000000 */
[----:B--2---:R0:W2:Y:S01]  /*0840*/  @!UP0 SYNCS.EXCH.64 URZ, [UR6+0xa0], UR4 ;  /* 0x0000a004063f85b2 */ /* 0x0040a20008000100 */
[----:B------:R-:W-:-:S04]  /*0850*/  @P2 SHF.R.S32.HI R5, RZ, 0x1, R5 ;  /* 0x00000001ff052819 */ /* 0x000fc80000011405 */
[----:B------:R-:W-:Y:S02]  /*0860*/  @P2 ISETP.NE.AND P3, PT, R5, R6, PT ;  /* 0x000000060500220c */ /* 0x000fe40003f65270 */
[----:B------:R-:W-:Y:S02]  /*0870*/  SEL R5, RZ, 0x1, !P0 ;  /* 0x00000001ff057807 */ /* 0x000fe40004000000 */
[----:B------:R-:W-:Y:S02]  /*0880*/  @P2 SEL R4, RZ, 0x1, P3 ;  /* 0x00000001ff042807 */ /* 0x000fe40001800000 */
[----:B-1----:R-:W-:Y:S02]  /*0890*/  ISETP.EQ.U32.AND P5, PT, R7, 0x1, PT ;  /* 0x000000010700780c */ /* 0x002fe40003fa2070 */
[----:B------:R-:W-:Y:S01]  /*08a0*/  LOP3.LUT R4, R4, R5, RZ, 0xc0, !PT ;  /* 0x0000000504047212 */ /* 0x000fe200078ec0ff */
[----:B------:R0:W1:Y:S01]  /*08b0*/  @!UP1 SYNCS.EXCH.64 URZ, [UR6+0xa8], UR4 ;  /* 0x0000a804063f95b2 */ /* 0x0000620008000100 */
[----:B------:R-:W-:-:S03]  /*08c0*/  NOP ;  /* 0x0000000000007918 */ /* 0x000fc60000000000 */
[----:B------:R0:W-:Y:S06]  /*08d0*/  STL [R1+0x78], R4 ;  /* 0x0000780401007387 */ /* 0x0001ec0000100800 */
[----:B--2---:R-:W-:Y:S05]  /*08e0*/  @!P5 BRA `(.L_x_4) ;  /* 0x000000000008d947 */ /* 0x004fea0003800000 */
[----:B-1--4-:R-:W-:Y:S01]  /*08f0*/  UCGABAR_ARV ;  /* 0x00000000000079c7 */ /* 0x012fe20008000000 */
[----:B------:R-:W-:Y:S05]  /*0900*/  BRA `(.L_x_5) ;  /* 0x0000000000047947 */ /* 0x000fea0003800000 */
.L_x_4:
[----:B-1--4-:R-:W-:Y:S01]  /*0910*/  NOP ;  /* 0x0000000000007918 */ /* 0x012fe20000000000 */
.L_x_5:
[----:B------:R-:W1:Y:S01]  /*0920*/  LDC R3, c[0x0][0x65c] ;  /* 0x00019700ff037b82 */ /* 0x000e620000000800 */
[----:B0-----:R-:W-:Y:S02]  /*0930*/  IMAD.U32 R4, RZ, RZ, UR9 ;  /* 0x00000009ff047e24 */ /* 0x001fe4000f8e00ff */
[----:B------:R-:W-:Y:S01]  /*0940*/  IMAD.MOV.U32 R5, RZ, RZ, RZ ;  /* 0x000000ffff057224 */ /* 0x000fe200078e00ff */
[----:B-1----:R-:W-:-:S13]  /*0950*/  ISETP.NE.AND P4, PT, R3, 0x1, PT ;  /* 0x000000010300780c */ /* 0x002fda0003f85270 */
[----:B------:R-:W0:Y:S01]  /*0960*/  @P4 LDC R7, c[0x0][0x10] ;  /* 0x00000400ff074b82 */ /* 0x000e220000000800 */
[----:B------:R-:W-:Y:S02]  /*0970*/  @P4 IMAD.MOV.U32 R3, RZ, RZ, RZ ;  /* 0x000000ffff034224 */ /* 0x000fe400078e00ff */
[----:B------:R-:W-:-:S05]  /*0980*/  @P4 IMAD.MOV.U32 R13, RZ, RZ, RZ ;  /* 0x000000ffff0d4224 */ /* 0x000fca00078e00ff */
[----:B------:R-:W1:Y:S01]  /*0990*/  @!P4 LDC R9, c[0x0][0xc] ;  /* 0x00000300ff09cb82 */ /* 0x000e620000000800 */
[----:B0-----:R-:W-:-:S04]  /*09a0*/  @P4 IMAD.WIDE.U32 R6, R7, UR9, R2 ;  /* 0x0000000907064c25 */ /* 0x001fc8000f8e0002 */
[----:B------:R-:W-:Y:S02]  /*09b0*/  @P4 IMAD.MOV.U32 R19, RZ, RZ, R6 ;  /* 0x000000ffff134224 */ /* 0x000fe400078e0006 */
[----:B------:R-:W-:Y:S02]  /*09c0*/  @P4 IMAD.IADD R23, R7, 0x1, R13 ;  /* 0x0000000107174824 */ /* 0x000fe400078e020d */
[----:B-1----:R-:W-:-:S04]  /*09d0*/  @!P4 IMAD.WIDE.U32 R4, R2, R9, R4 ;  /* 0x000000090204c225 */ /* 0x002fc800078e0004 */
[----:B------:R-:W-:Y:S02]  /*09e0*/  @!P4 IMAD.MOV.U32 R19, RZ, RZ, R4 ;  /* 0x000000ffff13c224 */ /* 0x000fe400078e0004 */
[----:B------:R-:W-:-:S03]  /*09f0*/  @!P4 IMAD.MOV.U32 R23, RZ, RZ, R5 ;  /* 0x000000ffff17c224 */ /* 0x000fc600078e0005 */
[----:B------:R0:W-:Y:S04]  /*0a00*/  STL [R1+0x84], R19 ;  /* 0x0000841301007387 */ /* 0x0001e80000100800 */
[----:B------:R0:W-:Y:S01]  /*0a10*/  STL [R1+0x80], R23 ;  /* 0x0000801701007387 */ /* 0x0001e20000100800 */
[----:B------:R-:W-:Y:S05]  /*0a20*/  @!P5 BRA `(.L_x_6) ;  /* 0x00000000000cd947 */ /* 0x000fea0003800000 */
[----:B------:R-:W-:Y:S01]  /*0a30*/  UCGABAR_WAIT ;  /* 0x0000000000007dc7 */ /* 0x000fe20008000000 */
[----:B------:R-:W-:Y:S01]  /*0a40*/  CCTL.IVALL ;  /* 0x00000000ff00798f */ /* 0x000fe20002000000 */
[----:B------:R-:W-:Y:S05]  /*0a50*/  BRA `(.L_x_7) ;  /* 0x0000000000047947 */ /* 0x000fea0003800000 */
.L_x_6:
[----:B------:R-:W-:Y:S06]  /*0a60*/  BAR.SYNC.DEFER_BLOCKING 0x0 ;  /* 0x0000000000007b1d */ /* 0x000fec0000010000 */
.L_x_7:
[----:B------:R-:W-:Y:S05]  /*0a70*/  @!P1 BRA `(.L_x_8) ;  /* 0x000000e400449947 */ /* 0x000fea0003800000 */
[----:B------:R-:W-:-:S06]  /*0a80*/  UISETP.GT.U32.AND UP0, UPT, UR10, 0x1, UPT ;  /* 0x000000010a00788c */ /* 0x000fcc000bf04070 */
[----:B------:R-:W-:-:S13]  /*0a90*/  PLOP3.LUT P0, PT, PT, PT, UP0, 0x80, 0x0 ;  /* 0x000000000000781c */ /* 0x000fda0003f0f008 */
[----:B------:R-:W-:Y:S05]  /*0aa0*/  @P0 EXIT ;  /* 0x000000000000094d */ /* 0x000fea0003800000 */
[----:B------:R-:W-:Y:S01]  /*0ab0*/  IMAD.MOV.U32 R6, RZ, RZ, -0x1 ;  /* 0xffffffffff067424 */ /* 0x000fe200078e00ff */
[----:B------:R-:W-:Y:S01]  /*0ac0*/  ULDC.64 UR4, c[0x0][0x650] ;  /* 0x0001940000047ab9 */ /* 0x000fe20000000a00 */
[----:B------:R-:W-:Y:S01]  /*0ad0*/  IMAD.MOV.U32 R5, RZ, RZ, -0x1 ;  /* 0xffffffffff057424 */ /* 0x000fe200078e00ff */
[----:B------:R-:W-:Y:S01]  /*0ae0*/  ISETP.GE.U32.AND P0, PT, R19, UR4, PT ;  /* 0x0000000413007c0c */ /* 0x000fe2000bf06070 */
[----:B------:R-:W-:Y:S01]  /*0af0*/  UMOV UR22, 0xffffffff ;  /* 0xffffffff00167882 */ /* 0x000fe20000000000 */
[----:B------:R1:W-:Y:S01]  /*0b00*/  STL [R1+0x8c], R6 ;  /* 0x00008c0601007387 */ /* 0x0003e20000100800 */
[----:B------:R-:W-:Y:S02]  /*0b10*/  PRMT R4, RZ, 0x7610, R4 ;  /* 0x00007610ff047816 */ /* 0x000fe40000000004 */
[----:B------:R-:W-:Y:S01]  /*0b20*/  ISETP.GE.U32.AND.EX P0, PT, R23, UR5, PT, P0 ;  /* 0x0000000517007c0c */ /* 0x000fe2000bf06100 */
[----:B------:R1:W-:-:S12]  /*0b30*/  STL [R1+0x88], R5 ;  /* 0x0000880501007387 */ /* 0x0003d80000100800 */
[----:B-1----:R-:W-:Y:S05]  /*0b40*/  @P0 BRA `(.L_x_9) ;  /* 0x0000000400380947 */ /* 0x002fea0003800000 */
[----:B------:R-:W1:Y:S01]  /*0b50*/  LDC.64 R14, c[0x0][0x628] ;  /* 0x00018a00ff0e7b82 */ /* 0x000e620000000a00 */
[----:B------:R-:W-:Y:S02]  /*0b60*/  IMAD.MOV.U32 R4, RZ, RZ, R19 ;  /* 0x000000ffff047224 */ /* 0x000fe400078e0013 */
[----:B------:R-:W-:-:S05]  /*0b70*/  IMAD.MOV.U32 R5, RZ, RZ, R23 ;  /* 0x000000ffff057224 */ /* 0x000fca00078e0017 */
[----:B------:R-:W2:Y:S08]  /*0b80*/  LDC R10, c[0x0][0x630] ;  /* 0x00018c00ff0a7b82 */ /* 0x000eb00000000800 */
[----:B------:R-:W3:Y:S01]  /*0b90*/  LDC.64 R16, c[0x0][0x620] ;  /* 0x00018800ff107b82 */ /* 0x000ee20000000a00 */
[----:B-1----:R-:W-:-:S04]  /*0ba0*/  ISETP.NE.U32.AND P0, PT, R14, RZ, PT ;  /* 0x000000ff0e00720c */ /* 0x002fc80003f05070 */
[----:B------:R-:W-:-:S13]  /*0bb0*/  ISETP.NE.AND.EX P0, PT, R15, RZ, PT, P0 ;  /* 0x000000ff0f00720c */ /* 0x000fda0003f05300 */
[----:B--23--:R-:W-:Y:S05]  /*0bc0*/  @!P0 BRA `(.L_x_10) ;  /* 0x0000000000288947 */ /* 0x00cfea0003800000 */
[----:B------:R-:W1:Y:S02]  /*0bd0*/  LDC R9, c[0x0][0x634] ;  /* 0x00018d00ff097b82 */ /* 0x000e640000000800 */
[----:B-1----:R-:W-:-:S05]  /*0be0*/  IADD3 R9, P0, R19, R9, RZ ;  /* 0x0000000913097210 */ /* 0x002fca0007f1e0ff */
[----:B------:R-:W-:-:S04]  /*0bf0*/  IMAD.X R13, RZ, RZ, R23, P0 ;  /* 0x000000ffff0d7224 */ /* 0x000fc800000e0617 */
[----:B------:R-:W-:-:S04]  /*0c00*/  IMAD.WIDE.U32 R4, R13, R14, RZ ;  /* 0x0000000e0d047225 */ /* 0x000fc800078e00ff */
[----:B------:R-:W-:-:S04]  /*0c10*/  IMAD.WIDE.U32 R6, P0, R9, R15, R4 ;  /* 0x0000000f09067225 */ /* 0x000fc80007800004 */
[----:B------:R-:W-:-:S04]  /*0c20*/  IMAD.WIDE.U32 R4, R9, R14, RZ ;  /* 0x0000000e09047225 */ /* 0x000fc800078e00ff */
[----:B------:R-:W-:Y:S01]  /*0c30*/  IMAD.X R9, RZ, RZ, RZ, P0 ;  /* 0x000000ffff097224 */ /* 0x000fe200000e06ff */
[----:B------:R-:W-:Y:S01]  /*0c40*/  IADD3 RZ, P0, R5, R6, RZ ;  /* 0x0000000605ff7210 */ /* 0x000fe20007f1e0ff */
[----:B------:R-:W-:-:S04]  /*0c50*/  IMAD.MOV.U32 R8, RZ, RZ, R7 ;  /* 0x000000ffff087224 */ /* 0x000fc800078e0007 */
[----:B------:R-:W-:-:S08]  /*0c60*/  IMAD.WIDE.U32.X R4, R13, R15, R8, P0 ;  /* 0x0000000f0d047225 */ /* 0x000fd000000e0408 */
.L_x_10:
[----:B------:R-:W1:Y:S01]  /*0c70*/  LDC.64 R20, c[0x0][0x640] ;  /* 0x00019000ff147b82 */ /* 0x000e620000000a00 */
[-C--:B------:R-:W-:Y:S01]  /*0c80*/  SHF.R.U64 R22, R4, R10.reuse, R5 ;  /* 0x0000000a04167219 */ /* 0x080fe20000001205 */
[----:B------:R-:W-:Y:S01]  /*0c90*/  IMAD.MOV.U32 R4, RZ, RZ, R19 ;  /* 0x000000ffff047224 */ /* 0x000fe200078e0013 */
[----:B------:R-:W-:Y:S01]  /*0ca0*/  SHF.R.U32.HI R3, RZ, R10, R5 ;  /* 0x0000000aff037219 */ /* 0x000fe20000011605 */
[----:B------:R-:W-:Y:S01]  /*0cb0*/  IMAD.MOV.U32 R5, RZ, RZ, R23 ;  /* 0x000000ffff057224 */ /* 0x000fe200078e0017 */
[----:B------:R-:W-:Y:S01]  /*0cc0*/  IADD3 R7, P0, RZ, -R22, RZ ;  /* 0x80000016ff077210 */ /* 0x000fe20007f1e0ff */
[----:B0-----:R-:W-:Y:S02]  /*0cd0*/  IMAD R23, R11, R12, R2 ;  /* 0x0000000c0b177224 */ /* 0x001fe400078e0202 */
[----:B------:R-:W0:Y:S01]  /*0ce0*/  LDC R8, c[0x0][0x618] ;  /* 0x00018600ff087b82 */ /* 0x000e220000000800 */
[----:B------:R-:W-:Y:S02]  /*0cf0*/  IMAD.MOV.U32 R11, RZ, RZ, 0x1 ;  /* 0x00000001ff0b7424 */ /* 0x000fe400078e00ff */
[----:B------:R-:W-:-:S02]  /*0d00*/  IMAD.X R3, RZ, RZ, ~R3, P0 ;  /* 0x000000ffff037224 */ /* 0x000fc400000e0e03 */
[----:B------:R-:W-:-:S03]  /*0d10*/  IMAD.WIDE.U32 R4, R7, R16, R4 ;  /* 0x0000001007047225 */ /* 0x000fc600078e0004 */
[----:B------:R-:W2:Y:S01]  /*0d20*/  LDC R14, c[0x0][0x608] ;  /* 0x00018200ff0e7b82 */ /* 0x000ea20000000800 */
[----:B------:R-:W-:-:S04]  /*0d30*/  IMAD R6, R3, R16, RZ ;  /* 0x0000001003067224 */ /* 0x000fc800078e02ff */
[----:B------:R-:W-:-:S03]  /*0d40*/  IMAD R3, R7, R17, R6 ;  /* 0x0000001107037224 */ /* 0x000fc600078e0206 */
[----:B------:R-:W3:Y:S01]  /*0d50*/  LDC R18, c[0x0][0x658] ;  /* 0x00019600ff127b82 */ /* 0x000ee20000000800 */
[----:B------:R-:W-:Y:S01]  /*0d60*/  IMAD.IADD R3, R5, 0x1, R3 ;  /* 0x0000000105037824 */ /* 0x000fe200078e0203 */
[----:B-1----:R-:W-:Y:S01]  /*0d70*/  ISETP.NE.U32.AND P0, PT, R20, RZ, PT ;  /* 0x000000ff1400720c */ /* 0x002fe20003f05070 */
[----:B------:R-:W-:-:S03]  /*0d80*/  IMAD.MOV.U32 R5, RZ, RZ, -0x1 ;  /* 0xffffffffff057424 */ /* 0x000fc600078e00ff */
[----:B------:R-:W-:Y:S02]  /*0d90*/  ISETP.NE.AND.EX P0, PT, R21, RZ, PT, P0 ;  /* 0x000000ff1500720c */ /* 0x000fe40003f05300 */
[----:B------:R-:W1:Y:S01]  /*0da0*/  LDC R13, c[0x0][0x600] ;  /* 0x00018000ff0d7b82 */ /* 0x000e620000000800 */
[-CC-:B0-----:R-:W-:Y:S02]  /*0db0*/  SHF.R.U64 R10, R4, R8.reuse, R3.reuse ;  /* 0x00000008040a7219 */ /* 0x181fe40000001203 */
[----:B------:R-:W-:-:S05]  /*0dc0*/  SHF.R.U32.HI R3, RZ, R8, R3 ;  /* 0x00000008ff037219 */ /* 0x000fca0000011603 */
[----:B------:R-:W0:Y:S01]  /*0dd0*/  LDC R15, c[0x0][0x648] ;  /* 0x00019200ff0f7b82 */ /* 0x000e220000000800 */
[-CC-:B--2---:R-:W-:Y:S02]  /*0de0*/  SHF.R.U64 R19, R10, R14.reuse, R3.reuse ;  /* 0x0000000e0a137219 */ /* 0x184fe40000001203 */
[----:B------:R-:W-:-:S05]  /*0df0*/  SHF.R.U32.HI R3, RZ, R14, R3 ;  /* 0x0000000eff037219 */ /* 0x000fca0000011603 */
[----:B------:R-:W2:Y:S01]  /*0e00*/  LDC R17, c[0x0][0x638] ;  /* 0x00018e00ff117b82 */ /* 0x000ea20000000800 */
[-C--:B---3--:R-:W-:Y:S02]  /*0e10*/  SHF.L.U32 R2, R5, R18.reuse, RZ ;  /* 0x0000001205027219 */ /* 0x088fe400000006ff */
[--C-:B------:R-:W-:Y:S02]  /*0e20*/  SHF.R.U64 R12, R19, R18, R3.reuse ;  /* 0x00000012130c7219 */ /* 0x100fe40000001203 */
[----:B------:R-:W-:Y:S02]  /*0e30*/  LOP3.LUT R8, RZ, R2, RZ, 0x33, !PT ;  /* 0x00000002ff087212 */ /* 0x000fe400078e33ff */
[----:B------:R-:W-:Y:S01]  /*0e40*/  SHF.R.U32.HI R3, RZ, R18, R3 ;  /* 0x00000012ff037219 */ /* 0x000fe20000011603 */
[----:B------:R-:W3:Y:S01]  /*0e50*/  LDC R16, c[0x0][0x610] ;  /* 0x00018400ff107b82 */ /* 0x000ee20000000800 */
[----:B------:R-:W-:Y:S01]  /*0e60*/  IMAD.MOV.U32 R2, RZ, RZ, R12 ;  /* 0x000000ffff027224 */ /* 0x000fe200078e000c */
[----:B------:R-:W-:Y:S06]  /*0e70*/  @!P0 BRA `(.L_x_11) ;  /* 0x0000000000288947 */ /* 0x000fec0003800000 */
[----:B------:R-:W4:Y:S02]  /*0e80*/  LDC R7, c[0x0][0x64c] ;  /* 0x00019300ff077b82 */ /* 0x000f240000000800 */
[----:B----4-:R-:W-:-:S05]  /*0e90*/  IADD3 R7, P0, R12, R7, RZ ;  /* 0x000000070c077210 */ /* 0x010fca0007f1e0ff */
        /* <DEDUP_REMOVED lines=8> */
.L_x_11:
[----:B0-----:R-:W-:Y:S01]  /*0f20*/  SHF.R.U64 R4, R2, R15, R3 ;  /* 0x0000000f02047219 */ /* 0x001fe20000001203 */
[----:B-1----:R-:W-:Y:S01]  /*0f30*/  VIADD R5, R13, 0xffffffff ;  /* 0xffffffff0d057836 */ /* 0x002fe20000000000 */
[----:B------:R-:W-:Y:S02]  /*0f40*/  SHF.L.U32 R2, R11, R18, RZ ;  /* 0x000000120b027219 */ /* 0x000fe400000006ff */
[----:B------:R-:W-:Y:S01]  /*0f50*/  LOP3.LUT R3, R19, R8, RZ, 0xc0, !PT ;  /* 0x0000000813037212 */ /* 0x000fe200078ec0ff */
[----:B------:R-:W-:Y:S01]  /*0f60*/  IMAD.MOV R6, RZ, RZ, -R4 ;  /* 0x000000ffff067224 */ /* 0x000fe200078e0a04 */
[----:B------:R-:W-:Y:S02]  /*0f70*/  SEL R0, R0, R23, !P4 ;  /* 0x0000001700007207 */ /* 0x000fe40006000000 */
[----:B------:R-:W-:Y:S01]  /*0f80*/  LOP3.LUT R5, R10, R5, RZ, 0xc0, !PT ;  /* 0x000000050a057212 */ /* 0x000fe200078ec0ff */
[----:B------:R-:W-:Y:S01]  /*0f90*/  IMAD R3, R2, R4, R3 ;  /* 0x0000000402037224 */ /* 0x000fe200078e0203 */
[----:B------:R-:W-:Y:S01]  /*0fa0*/  R2UR UR22, R22 ;  /* 0x00000000161672ca */ /* 0x000fe200000e0000 */
[----:B--2---:R-:W-:-:S02]  /*0fb0*/  IMAD R2, R6, R17, R12 ;  /* 0x0000001106027224 */ /* 0x004fc400078e020c */
[----:B---3--:R-:W-:Y:S02]  /*0fc0*/  IMAD R0, R3, R16, R0 ;  /* 0x0000001003007224 */ /* 0x008fe400078e0200 */
[----:B------:R-:W-:Y:S02]  /*0fd0*/  IMAD R3, R2, R13, R5 ;  /* 0x0000000d02037224 */ /* 0x000fe400078e0205 */
[----:B------:R-:W-:-:S03]  /*0fe0*/  IMAD.MOV.U32 R4, RZ, RZ, 0x1 ;  /* 0x00000001ff047424 */ /* 0x000fc600078e00ff */
[----:B------:R-:W-:Y:S02]  /*0ff0*/  SEL R2, R3, R0, !P4 ;  /* 0x0000000003027207 */ /* 0x000fe40006000000 */
[----:B------:R-:W-:-:S03]  /*1000*/  SEL R0, R0, R3, !P4 ;  /* 0x0000000300007207 */ /* 0x000fc60006000000 */
[----:B------:R1:W-:Y:S04]  /*1010*/  STL [R1+0x88], R2 ;  /* 0x0000880201007387 */ /* 0x0003e80000100800 */
[----:B------:R1:W-:Y:S02]  /*1020*/  STL [R1+0x8c], R0 ;  /* 0x00008c0001007387 */ /* 0x0003e40000100800 */
.L_x_9:
[----:B------:R-:W-:-:S08]  /*1030*/  NOP ;  /* 0x0000000000007918 */ /* 0x000fd00000000000 */
[----:B------:R-:W2:Y:S02]  /*1040*/  USETMAXREG.TRY_ALLOC.CTAPOOL UP0, 0xe8 ;  /* 0x000000e8000079c8 */ /* 0x000ea40008000600 */
[----:B--2---:R-:W-:-:S13]  /*1050*/  PLOP3.LUT P0, PT, PT, PT, UP0, 0x80, 0x0 ;  /* 0x000000000000781c */ /* 0x004fda0003f0f008 */
[----:B------:R-:W-:Y:S05]  /*1060*/  @!P0 BRA `(.L_x_9) ;  /* 0xfffffffc00f08947 */ /* 0x000fea000383ffff */
[----:B------:R-:W-:Y:S01]  /*1070*/  ULDC.64 UR4, c[0x0][0x598] ;  /* 0x0001660000047ab9 */ /* 0x000fe20000000a00 */
[----:B------:R-:W-:Y:S01]  /*1080*/  ULDC.64 UR14, c[0x0][0x208] ;  /* 0x00008200000e7ab9 */ /* 0x000fe20000000a00 */
[----:B------:R-:W-:-:S04]  /*1090*/  ISETP.NE.U32.AND P0, PT, RZ, UR4, PT ;  /* 0x00000004ff007c0c */ /* 0x000fc8000bf05070 */
[----:B------:R-:W-:-:S13]  /*10a0*/  ISETP.NE.AND.EX P0, PT, RZ, UR5, PT, P0 ;  /* 0x00000005ff007c0c */ /* 0x000fda000bf05300 */
[----:B------:R-:W-:Y:S05]  /*10b0*/  @!P0 BRA `(.L_x_12) ;  /* 0x0000000000208947 */ /* 0x000fea0003800000 */
[----:B-1----:R-:W1:Y:S02]  /*10c0*/  LDC.64 R2, c[0x0][0x598] ;  /* 0x00016600ff027b82 */ /* 0x002e640000000a00 */
[----:B-1----:R-:W2:Y:S02]  /*10d0*/  LDG.E.64 R2, desc[UR14][R2.64] ;  /* 0x0000000e02027981 */ /* 0x002ea4000c1e1b00 */
[----:B--2---:R-:W-:-:S04]  /*10e0*/  ISETP.NE.U32.AND P0, PT, R2, RZ, PT ;  /* 0x000000ff0200720c */ /* 0x004fc80003f05070 */
[----:B------:R-:W-:-:S13]  /*10f0*/  ISETP.NE.AND.EX P0, PT, R3, RZ, PT, P0 ;  /* 0x000000ff0300720c */ /* 0x000fda0003f05300 */
[----:B------:R-:W-:Y:S05]  /*1100*/  @!P0 BRA `(.L_x_12) ;  /* 0x00000000000c8947 */ /* 0x000fea0003800000 */
[----:B------:R-:W2:Y:S02]  /*1110*/  LD.E R2, desc[UR14][R2.64] ;  /* 0x0000000e02027980 */ /* 0x000ea4000c101900 */
[----:B--2---:R-:W-:Y:S01]  /*1120*/  R2UR UR20, R2 ;  /* 0x00000000021472ca */ /* 0x004fe200000e0000 */
[----:B------:R-:W-:-:S14]  /*1130*/  BRA `(.L_x_13) ;  /* 0x0000000000247947 */ /* 0x000fdc0003800000 */
.L_x_12:
[----:B------:R-:W-:Y:S02]  /*1140*/  ULDC.64 UR4, c[0x0][0x588] ;  /* 0x0001620000047ab9 */ /* 0x000fe40000000a00 */
[----:B------:R-:W-:-:S04]  /*1150*/  ISETP.NE.U32.AND P0, PT, RZ, UR4, PT ;  /* 0x00000004ff007c0c */ /* 0x000fc8000bf05070 */
[----:B------:R-:W-:-:S13]  /*1160*/  ISETP.NE.AND.EX P0, PT, RZ, UR5, PT, P0 ;  /* 0x00000005ff007c0c */ /* 0x000fda000bf05300 */
[----:B------:R-:W-:Y:S05]  /*1170*/  @!P0 BRA `(.L_x_14) ;  /* 0x0000000000108947 */ /* 0x000fea0003800000 */
[----:B-1----:R-:W1:Y:S02]  /*1180*/  LDC.64 R2, c[0x0][0x588] ;  /* 0x00016200ff027b82 */ /* 0x002e640000000a00 */
[----:B-1----:R-:W2:Y:S02]  /*1190*/  LDG.E R2, desc[UR14][R2.64] ;  /* 0x0000000e02027981 */ /* 0x002ea4000c1e1900 */
[----:B--2---:R-:W-:Y:S01]  /*11a0*/  R2UR UR20, R2 ;  /* 0x00000000021472ca */ /* 0x004fe200000e0000 */
[----:B------:R-:W-:-:S14]  /*11b0*/  BRA `(.L_x_13) ;  /* 0x0000000000047947 */ /* 0x000fdc0003800000 */
.L_x_14:
[----:B------:R-:W-:-:S05]  /*11c0*/  ULDC UR20, c[0x0][0x580] ;  /* 0x0001600000147ab9 */ /* 0x000fca0000000800 */
.L_x_13:
[----:B------:R-:W-:Y:S02]  /*11d0*/  ULDC.64 UR4, c[0x0][0x5a0] ;  /* 0x0001680000047ab9 */ /* 0x000fe40000000a00 */
        /* <DEDUP_REMOVED lines=11> */
.L_x_15:
        /* <DEDUP_REMOVED lines=8> */
.L_x_17:
[----:B------:R-:W-:-:S05]  /*1310*/  ULDC UR21, c[0x0][0x584] ;  /* 0x0001610000157ab9 */ /* 0x000fca0000000800 */
.L_x_16:
[----:B------:R-:W-:-:S13]  /*1320*/  LOP3.LUT P0, RZ, R4, 0xff, RZ, 0xc0, !PT ;  /* 0x000000ff04ff7812 */ /* 0x000fda000780c0ff */
[----:B------:R-:W-:Y:S05]  /*1330*/  @!P0 EXIT ;  /* 0x000000000000894d */ /* 0x000fea0003800000 */
[----:B------:R-:W-:Y:S01]  /*1340*/  ULDC UR4, c[0x0][0x28c] ;  /* 0x0000a30000047ab9 */ /* 0x000fe20000000800 */
[----:B------:R-:W-:Y:S02]  /*1350*/  ULOP3.LUT UR23, UR13, 0x1, URZ, 0xfc, !UPT ;  /* 0x000000010d177892 */ /* 0x000fe4000f8efc3f */
[----:B------:R-:W-:-:S04]  /*1360*/  UIADD3 UR4, UR4, 0x3f, URZ ;  /* 0x0000003f04047890 */ /* 0x000fc8000fffe03f */
[----:B------:R-:W-:-:S04]  /*1370*/  USHF.R.S32.HI UR5, URZ, 0x1f, UR4 ;  /* 0x0000001f3f057899 */ /* 0x000fc80008011404 */
[----:B------:R-:W-:-:S03]  /*1380*/  ULEA.HI UR5, UR5, UR4, URZ, 0x6 ;  /* 0x0000000405057291 */ /* 0x000fc6000f8f303f */
[----:B------:R-:W-:Y:S01]  /*1390*/  UMOV UR4, URZ ;  /* 0x0000003f00047c82 */ /* 0x000fe20008000000 */
[----:B------:R-:W-:-:S03]  /*13a0*/  USHF.R.S32.HI UR9, URZ, 0x6, UR5 ;  /* 0x000000063f097899 */ /* 0x000fc60008011405 */
[----:B------:R-:W-:-:S09]  /*13b0*/  UMOV UR5, URZ ;  /* 0x0000003f00057c82 */ /* 0x000fd20008000000 */
.L_x_300:
[----:B-1----:R-:W1:Y:S01]  /*13c0*/  S2R R0, SR_TID.X ;  /* 0x0000000000007919 */ /* 0x002e620000002100 */
[----:B--2---:R-:W2:Y:S01]  /*13d0*/  S2UR UR17, SR_CgaCtaId ;  /* 0x00000000001179c3 */ /* 0x004ea20000008800 */
[----:B------:R-:W-:Y:S01]  /*13e0*/  UMOV UR16, 0x400 ;  /* 0x0000040000107882 */ /* 0x000fe20000000000 */
[----:B------:R-:W-:Y:S01]  /*13f0*/  UMOV UR6, URZ ;  /* 0x0000003f00067c82 */ /* 0x000fe20008000000 */
[----:B------:R-:W-:Y:S01]  /*1400*/  STL [R1+0x74], RZ ;  /* 0x000074ff01007387 */ /* 0x000fe20000100800 */
[----:B------:R-:W-:Y:S01]  /*1410*/  UMOV UR7, URZ ;  /* 0x0000003f00077c82 */ /* 0x000fe20008000000 */
[----:B------:R-:W-:Y:S01]  /*1420*/  UMOV UR8, URZ ;  /* 0x0000003f00087c82 */ /* 0x000fe20008000000 */
[----:B------:R-:W-:Y:S01]  /*1430*/  CS2R R4, SRZ ;  /* 0x0000000000047805 */ /* 0x000fe2000001ff00 */
[----:B------:R-:W-:Y:S01]  /*1440*/  STL [R1+0x70], RZ ;  /* 0x000070ff01007387 */ /* 0x000fe20000100800 */
[----:B---3--:R-:W3:Y:S01]  /*1450*/  LDC R2, c[0x0][0x28c] ;  /* 0x0000a300ff027b82 */ /* 0x008ee20000000800 */
[----:B------:R-:W-:-:S02]  /*1460*/  CS2R R6, SRZ ;  /* 0x0000000000067805 */ /* 0x000fc4000001ff00 */
[----:B------:R-:W-:Y:S01]  /*1470*/  CS2R R8, SRZ ;  /* 0x0000000000087805 */ /* 0x000fe2000001ff00 */
[----:B------:R-:W-:Y:S01]  /*1480*/  STL [R1+0x6c], RZ ;  /* 0x00006cff01007387 */ /* 0x000fe20000100800 */
[----:B------:R-:W-:Y:S02]  /*1490*/  CS2R R10, SRZ ;  /* 0x00000000000a7805 */ /* 0x000fe4000001ff00 */
[----:B------:R-:W-:Y:S02]  /*14a0*/  CS2R R12, SRZ ;  /* 0x00000000000c7805 */ /* 0x000fe4000001ff00 */
[----:B------:R-:W-:Y:S01]  /*14b0*/  CS2R R14, SRZ ;  /* 0x00000000000e7805 */ /* 0x000fe2000001ff00 */
[----:B------:R-:W-:Y:S01]  /*14c0*/  STL [R1+0x68], RZ ;  /* 0x000068ff01007387 */ /* 0x000fe20000100800 */
[----:B------:R-:W-:Y:S02]  /*14d0*/  CS2R R16, SRZ ;  /* 0x0000000000107805 */ /* 0x000fe4000001ff00 */
[----:B0-----:R-:W-:-:S02]  /*14e0*/  CS2R R18, SRZ ;  /* 0x0000000000127805 */ /* 0x001fc4000001ff00 */
[----:B------:R-:W-:Y:S01]  /*14f0*/  CS2R R20, SRZ ;  /* 0x0000000000147805 */ /* 0x000fe2000001ff00 */
[----:B------:R-:W-:Y:S01]  /*1500*/  STL [R1+0x64], RZ ;  /* 0x000064ff01007387 */ /* 0x000fe20000100800 */
[----:B------:R-:W-:Y:S02]  /*1510*/  CS2R R22, SRZ ;  /* 0x0000000000167805 */ /* 0x000fe4000001ff00 */
[----:B------:R-:W-:Y:S02]  /*1520*/  CS2R R152, SRZ ;  /* 0x0000000000987805 */ /* 0x000fe4000001ff00 */
[----:B------:R-:W-:Y:S01]  /*1530*/  CS2R R154, SRZ ;  /* 0x00000000009a7805 */ /* 0x000fe2000001ff00 */
[----:B------:R-:W-:Y:S01]  /*1540*/  STL [R1+0x60], RZ ;  /* 0x000060ff01007387 */ /* 0x000fe20000100800 */
[----:B------:R-:W-:Y:S02]  /*1550*/  CS2R R156, SRZ ;  /* 0x00000000009c7805 */ /* 0x000fe4000001ff00 */
[----:B------:R-:W-:-:S02]  /*1560*/  CS2R R158, SRZ ;  /* 0x00000000009e7805 */ /* 0x000fc4000001ff00 */
[----:B------:R-:W-:Y:S01]  /*1570*/  CS2R R160, SRZ ;  /* 0x0000000000a07805 */ /* 0x000fe2000001ff00 */
[----:B------:R-:W-:Y:S01]  /*1580*/  STL [R1+0x5c], RZ ;  /* 0x00005cff01007387 */ /* 0x000fe20000100800 */
[----:B------:R-:W-:Y:S02]  /*1590*/  CS2R R162, SRZ ;  /* 0x0000000000a27805 */ /* 0x000fe4000001ff00 */
[----:B------:R-:W-:Y:S02]  /*15a0*/  CS2R R164, SRZ ;  /* 0x0000000000a47805 */ /* 0x000fe4000001ff00 */
[----:B------:R-:W-:Y:S02]  /*15b0*/  CS2R R166, SRZ ;  /* 0x0000000000a67805 */ /* 0x000fe4000001ff00 */
[----:B-1----:R-:W-:Y:S01]  /*15c0*/  LOP3.LUT R0, R0, 0x80, RZ, 0xc0, !PT ;  /* 0x0000008000007812 */ /* 0x002fe200078ec0ff */
[----:B------:R-:W-:Y:S01]  /*15d0*/  STL [R1+0x58], RZ ;  /* 0x000058ff01007387 */ /* 0x000fe20000100800 */
[----:B---3--:R-:W-:-:S02]  /*15e0*/  ISETP.GE.AND P0, PT, R2, 0x1, PT ;  /* 0x000000010200780c */ /* 0x008fc40003f06270 */
[----:B------:R-:W-:Y:S02]  /*15f0*/  CS2R R2, SRZ ;  /* 0x0000000000027805 */ /* 0x000fe4000001ff00 */
[----:B------:R-:W-:Y:S01]  /*1600*/  SHF.R.U32.HI R0, RZ, 0x7, R0 ;  /* 0x00000007ff007819 */ /* 0x000fe20000011600 */
[----:B------:R-:W-:Y:S01]  /*1610*/  STL [R1+0x54], RZ ;  /* 0x000054ff01007387 */ /* 0x000fe20000100800 */
[----:B------:R-:W-:Y:S02]  /*1620*/  CS2R R168, SRZ ;  /* 0x0000000000a87805 */ /* 0x000fe4000001ff00 */
[----:B------:R-:W-:Y:S02]  /*1630*/  CS2R R170, SRZ ;  /* 0x0000000000aa7805 */ /* 0x000fe4000001ff00 */
[----:B------:R-:W-:Y:S01]  /*1640*/  CS2R R172, SRZ ;  /* 0x0000000000ac7805 */ /* 0x000fe2000001ff00 */
[----:B------:R-:W-:Y:S01]  /*1650*/  STL [R1+0x50], RZ ;  /* 0x000050ff01007387 */ /* 0x000fe20000100800 */
[----:B------:R-:W-:-:S02]  /*1660*/  CS2R R174, SRZ ;  /* 0x0000000000ae7805 */ /* 0x000fc4000001ff00 */
[----:B------:R-:W-:Y:S02]  /*1670*/  CS2R R176, SRZ ;  /* 0x0000000000b07805 */ /* 0x000fe4000001ff00 */
[----:B------:R-:W-:Y:S01]  /*1680*/  CS2R R178, SRZ ;  /* 0x0000000000b27805 */ /* 0x000fe2000001ff00 */
[----:B------:R-:W0:Y:S01]  /*1690*/  SHFL.IDX PT, R0, R0, RZ, 0x1f ;  /* 0x00001fff00007589 */ /* 0x000e2200000e0000 */
[----:B------:R-:W-:Y:S02]  /*16a0*/  CS2R R180, SRZ ;  /* 0x0000000000b47805 */ /* 0x000fe4000001ff00 */
[----:B------:R-:W-:Y:S02]  /*16b0*/  CS2R R182, SRZ ;  /* 0x0000000000b67805 */ /* 0x000fe4000001ff00 */
[----:B------:R-:W-:Y:S01]  /*16c0*/  CS2R R184, SRZ ;  /* 0x0000000000b87805 */ /* 0x000fe2000001ff00 */
[----:B------:R1:W-:Y:S01]  /*16d0*/  STL [R1+0x4c], RZ ;  /* 0x00004cff01007387 */ /* 0x0003e20000100800 */
[----:B------:R-:W-:-:S02]  /*16e0*/  CS2R R186, SRZ ;  /* 0x0000000000ba7805 */ /* 0x000fc4000001ff00 */
[----:B------:R-:W-:Y:S02]  /*16f0*/  CS2R R188, SRZ ;  /* 0x0000000000bc7805 */ /* 0x000fe4000001ff00 */
[----:B------:R-:W-:Y:S01]  /*1700*/  CS2R R190, SRZ ;  /* 0x0000000000be7805 */ /* 0x000fe2000001ff00 */
[----:B------:R1:W-:Y:S01]  /*1710*/  STL [R1+0x48], RZ ;  /* 0x000048ff01007387 */ /* 0x0003e20000100800 */
        /* <DEDUP_REMOVED lines=14> */
[----:B------:R-:W-:Y:S02]  /*1800*/  CS2R R214, SRZ ;  /* 0x0000000000d67805 */ /* 0x000fe4000001ff00 */
[----:B0-----:R-:W-:Y:S01]  /*1810*/  R2UR UR11, R0 ;  /* 0x00000000000b72ca */ /* 0x001fe200000e0000 */
[----:B------:R1:W-:Y:S01]  /*1820*/  STL [R1+0x38], RZ ;  /* 0x000038ff01007387 */ /* 0x0003e20000100800 */
[----:B------:R-:W-:Y:S01]  /*1830*/  IMAD.MOV.U32 R0, RZ, RZ, RZ ;  /* 0x000000ffff007224 */ /* 0x000fe200078e00ff */
[----:B------:R-:W-:Y:S02]  /*1840*/  CS2R R216, SRZ ;  /* 0x0000000000d87805 */ /* 0x000fe4000001ff00 */
[----:B------:R-:W-:Y:S01]  /*1850*/  CS2R R218, SRZ ;  /* 0x0000000000da7805 */ /* 0x000fe2000001ff00 */
[----:B------:R1:W-:Y:S01]  /*1860*/  STL [R1+0x34], RZ ;  /* 0x000034ff01007387 */ /* 0x0003e20000100800 */
[----:B------:R-:W-:-:S02]  /*1870*/  CS2R R220, SRZ ;  /* 0x0000000000dc7805 */ /* 0x000fc4000001ff00 */
[----:B------:R-:W-:Y:S02]  /*1880*/  CS2R R222, SRZ ;  /* 0x0000000000de7805 */ /* 0x000fe4000001ff00 */
[----:B------:R-:W-:Y:S01]  /*1890*/  CS2R R224, SRZ ;  /* 0x0000000000e07805 */ /* 0x000fe2000001ff00 */
[----:B------:R1:W-:Y:S01]  /*18a0*/  STL [R1+0x30], RZ ;  /* 0x000030ff01007387 */ /* 0x0003e20000100800 */
[----:B------:R-:W-:Y:S01]  /*18b0*/  IMAD.MOV.U32 R226, RZ, RZ, RZ ;  /* 0x000000ffffe27224 */ /* 0x000fe200078e00ff */
[----:B------:R-:W-:Y:S01]  /*18c0*/  CS2R R88, SRZ ;  /* 0x0000000000587805 */ /* 0x000fe2000001ff00 */
[----:B------:R-:W-:Y:S01]  /*18d0*/  IMAD.U32 R227, RZ, RZ, UR4 ;  /* 0x00000004ffe37e24 */ /* 0x000fe2000f8e00ff */
[----:B------:R1:W-:Y:S01]  /*18e0*/  STL [R1+0x2c], RZ ;  /* 0x00002cff01007387 */ /* 0x0003e20000100800 */
[----:B------:R-:W-:Y:S01]  /*18f0*/  ULEA.HI UR10, UR11, UR11, URZ, 0x1 ;  /* 0x0000000b0b0a7291 */ /* 0x000fe2000f8f083f */
[----:B------:R-:W-:Y:S02]  /*1900*/  CS2R R90, SRZ ;  /* 0x00000000005a7805 */ /* 0x000fe4000001ff00 */
[----:B------:R-:W-:Y:S01]  /*1910*/  CS2R R92, SRZ ;  /* 0x00000000005c7805 */ /* 0x000fe2000001ff00 */
[----:B------:R1:W-:Y:S01]  /*1920*/  STL [R1+0x28], RZ ;  /* 0x000028ff01007387 */ /* 0x0003e20000100800 */
[----:B------:R-:W-:Y:S01]  /*1930*/  ULOP3.LUT UR12, UR10, 0xffffe, URZ, 0xc0, !UPT ;  /* 0x000ffffe0a0c7892 */ /* 0x000fe2000f8ec03f */
[----:B------:R-:W-:Y:S01]  /*1940*/  CS2R R94, SRZ ;  /* 0x00000000005e7805 */ /* 0x000fe2000001ff00 */
[----:B--2---:R-:W-:Y:S01]  /*1950*/  ULEA UR10, UR17, UR16, 0x18 ;  /* 0x00000010110a7291 */ /* 0x004fe2000f8ec03f */
[----:B------:R1:W-:Y:S01]  /*1960*/  STL [R1+0x24], RZ ;  /* 0x000024ff01007387 */ /* 0x0003e20000100800 */
[----:B------:R-:W-:Y:S01]  /*1970*/  UIADD3 UR12, UR11, -UR12, URZ ;  /* 0x8000000c0b0c7290 */ /* 0x000fe2000fffe03f */
[----:B------:R-:W-:-:S02]  /*1980*/  CS2R R96, SRZ ;  /* 0x0000000000607805 */ /* 0x000fc4000001ff00 */
[----:B------:R-:W-:Y:S01]  /*1990*/  CS2R R98, SRZ ;  /* 0x0000000000627805 */ /* 0x000fe2000001ff00 */
[----:B------:R1:W-:Y:S01]  /*19a0*/  STL [R1+0x20], RZ ;  /* 0x000020ff01007387 */ /* 0x0003e20000100800 */
[----:B------:R-:W-:Y:S01]  /*19b0*/  ULEA UR12, UR12, UR10, 0xc ;  /* 0x0000000a0c0c7291 */ /* 0x000fe2000f8e603f */
[----:B------:R-:W-:Y:S02]  /*19c0*/  CS2R R100, SRZ ;  /* 0x0000000000647805 */ /* 0x000fe4000001ff00 */
[----:B------:R-:W-:Y:S01]  /*19d0*/  CS2R R102, SRZ ;  /* 0x0000000000667805 */ /* 0x000fe2000001ff00 */
[----:B------:R1:W-:Y:S01]  /*19e0*/  STL [R1+0x1c], RZ ;  /* 0x00001cff01007387 */ /* 0x0003e20000100800 */
[----:B------:R-:W-:Y:S01]  /*19f0*/  UIADD3 UR12, UR12, 0x180, URZ ;  /* 0x000001800c0c7890 */ /* 0x000fe2000fffe03f */
[----:B------:R-:W-:Y:S02]  /*1a00*/  CS2R R104, SRZ ;  /* 0x0000000000687805 */ /* 0x000fe4000001ff00 */
[----:B------:R-:W-:Y:S01]  /*1a10*/  CS2R R106, SRZ ;  /* 0x00000000006a7805 */ /* 0x000fe2000001ff00 */
[----:B------:R1:W-:Y:S01]  /*1a20*/  STL [R1+0x18], RZ ;  /* 0x000018ff01007387 */ /* 0x0003e20000100800 */
[----:B------:R-:W-:Y:S01]  /*1a30*/  USHF.R.U32.HI UR11, URZ, 0x4, UR12 ;  /* 0x000000043f0b7899 */ /* 0x000fe2000801160c */
[----:B------:R-:W-:-:S02]  /*1a40*/  CS2R R108, SRZ ;  /* 0x00000000006c7805 */ /* 0x000fc4000001ff00 */
[----:B------:R-:W-:Y:S01]  /*1a50*/  CS2R R110, SRZ ;  /* 0x00000000006e7805 */ /* 0x000fe2000001ff00 */
[----:B------:R1:W-:Y:S01]  /*1a60*/  STL [R1+0x14], RZ ;  /* 0x000014ff01007387 */ /* 0x0003e20000100800 */
[----:B------:R-:W-:Y:S01]  /*1a70*/  ULOP3.LUT UR11, UR11, 0x3fff, URZ, 0xc0, !UPT ;  /* 0x00003fff0b0b7892 */ /* 0x000fe2000f8ec03f */
[----:B------:R-:W-:Y:S01]  /*1a80*/  CS2R R112, SRZ ;  /* 0x0000000000707805 */ /* 0x000fe2000001ff00 */
[----:B------:R-:W-:Y:S01]  /*1a90*/  UMOV UR12, UR5 ;  /* 0x00000005000c7c82 */ /* 0x000fe20008000000 */
        /* <DEDUP_REMOVED lines=16> */
[----:B------:R1:W-:Y:S01]  /*1ba0*/  STL [R1], RZ ;  /* 0x000000ff01007387 */ /* 0x0003e20000100800 */
[----:B------:R-:W-:Y:S02]  /*1bb0*/  CS2R R138, SRZ ;  /* 0x00000000008a7805 */ /* 0x000fe4000001ff00 */
[----:B------:R-:W-:Y:S02]  /*1bc0*/  CS2R R140, SRZ ;  /* 0x00000000008c7805 */ /* 0x000fe4000001ff00 */
[----:B------:R-:W-:Y:S02]  /*1bd0*/  CS2R R142, SRZ ;  /* 0x00000000008e7805 */ /* 0x000fe4000001ff00 */
[----:B------:R-:W-:-:S02]  /*1be0*/  CS2R R144, SRZ ;  /* 0x0000000000907805 */ /* 0x000fc4000001ff00 */
[----:B------:R-:W-:Y:S02]  /*1bf0*/  CS2R R146, SRZ ;  /* 0x0000000000927805 */ /* 0x000fe4000001ff00 */
[----:B------:R-:W-:Y:S02]  /*1c00*/  CS2R R148, SRZ ;  /* 0x0000000000947805 */ /* 0x000fe4000001ff00 */
[----:B------:R-:W-:Y:S02]  /*1c10*/  CS2R R150, SRZ ;  /* 0x0000000000967805 */ /* 0x000fe4000001ff00 */
[----:B------:R-:W-:Y:S02]  /*1c20*/  CS2R R24, SRZ ;  /* 0x0000000000187805 */ /* 0x000fe4000001ff00 */
[----:B----4-:R-:W-:Y:S02]  /*1c30*/  CS2R R26, SRZ ;  /* 0x00000000001a7805 */ /* 0x010fe4000001ff00 */
[----:B------:R-:W-:-:S02]  /*1c40*/  CS2R R28, SRZ ;  /* 0x00000000001c7805 */ /* 0x000fc4000001ff00 */
[----:B------:R-:W-:Y:S02]  /*1c50*/  CS2R R30, SRZ ;  /* 0x00000000001e7805 */ /* 0x000fe4000001ff00 */
[----:B------:R-:W-:Y:S02]  /*1c60*/  CS2R R32, SRZ ;  /* 0x0000000000207805 */ /* 0x000fe4000001ff00 */
        /* <DEDUP_REMOVED lines=26> */
[----:B------:R-:W-:Y:S01]  /*1e10*/  CS2R R86, SRZ ;  /* 0x0000000000567805 */ /* 0x000fe2000001ff00 */
[----:B-1----:R-:W-:Y:S06]  /*1e20*/  @!P0 BRA `(.L_x_18) ;  /* 0x0000001000888947 */ /* 0x002fec0003800000 */
[----:B------:R-:W-:-:S06]  /*1e30*/  UISETP.NE.AND UP0, UPT, UR23, 0x3, UPT ;  /* 0x000000031700788c */ /* 0x000fcc000bf05270 */
[----:B------:R-:W-:-:S13]  /*1e40*/  PLOP3.LUT P1, PT, PT, PT, UP0, 0x80, 0x0 ;  /* 0x000000000000781c */ /* 0x000fda0003f2f008 */
[----:B------:R-:W-:Y:S05]  /*1e50*/  @!P1 BRA `(.L_x_19) ;  /* 0x0000000000049947 */ /* 0x000fea0003800000 */
[----:B------:R-:W-:Y:S01]  /*1e60*/  BPT.TRAP 0x1 ;  /* 0x000000040000795c */ /* 0x000fe20000300000 */
.L_x_19:
[----:B------:R-:W-:Y:S01]  /*1e70*/  ULEA UR6, UR5, UR10, 0x3 ;  /* 0x0000000a05067291 */ /* 0x000fe2000f8e183f */
[----:B------:R-:W-:-:S05]  /*1e80*/  IMAD.U32 R0, RZ, RZ, UR4 ;  /* 0x00000004ff007e24 */ /* 0x000fca000f8e00ff */
[----:B------:R-:W-:-:S04]  /*1e90*/  SHF.L.U32 R0, R0, 0x1f, RZ ;  /* 0x0000001f00007819 */ /* 0x000fc800000006ff */
[----:B------:R0:W1:Y:S01]  /*1ea0*/  SYNCS.PHASECHK.TRANS64.TRYWAIT P0, [UR6], R0 ;  /* 0x00000000ff0075a7 */ /* 0x0000620008000146 */
[----:B------:R-:W-:Y:S05]  /*1eb0*/  @!P1 BRA `(.L_x_20) ;  /* 0x0000000000049947 */ /* 0x000fea0003800000 */
[----:B------:R-:W-:Y:S01]  /*1ec0*/  BPT.TRAP 0x1 ;  /* 0x000000040000795c */ /* 0x000fe20000300000 */
.L_x_20:
[----:B-1----:R-:W-:Y:S05]  /*1ed0*/  @P0 BRA `(.L_x_21) ;  /* 0x0000000000080947 */ /* 0x002fea0003800000 */
[----:B------:R-:W1:Y:S02]  /*1ee0*/  SYNCS.PHASECHK.TRANS64.TRYWAIT P0, [UR6], R0 ;  /* 0x00000000ff0075a7 */ /* 0x000e640008000146 */
[----:B-1----:R-:W-:Y:S05]  /*1ef0*/  @!P0 BRA `(.L_x_22) ;  /* 0x000000e800708947 */ /* 0x002fea0003800000 */
.L_x_21:
[----:B------:R-:W-:Y:S01]  /*1f00*/  UIADD3 UR6, UR10, 0x24180, URZ ;  /* 0x000241800a067890 */ /* 0x000fe2000fffe03f */
[----:B------:R-:W-:Y:S01]  /*1f10*/  WARPGROUP.ARRIVE ;  /* 0x00000000000079c5 */ /* 0x000fe20000000000 */
[----:B------:R-:W-:Y:S01]  /*1f20*/  ULOP3.LUT UR7, UR11, 0x10000, URZ, 0xfc, !UPT ;  /* 0x000100000b077892 */ /* 0x000fe2000f8efc3f */
[----:B------:R2:W-:Y:S01]  /*1f30*/  STL [R1+0x74], RZ ;  /* 0x000074ff01007387 */ /* 0x0005e20000100800 */
[----:B------:R-:W-:Y:S01]  /*1f40*/  USHF.R.U32.HI UR6, URZ, 0x4, UR6 ;  /* 0x000000043f067899 */ /* 0x000fe20008011606 */
[----:B01----:R-:W-:Y:S01]  /*1f50*/  IMAD.MOV.U32 R0, RZ, RZ, RZ ;  /* 0x000000ffff007224 */ /* 0x003fe200078e00ff */
[----:B------:R-:W-:Y:S01]  /*1f60*/  ULEA UR7, UR5, UR7, 0xa ;  /* 0x0000000705077291 */ /* 0x000fe2000f8e503f */
[----:B------:R2:W-:Y:S01]  /*1f70*/  STL [R1+0x70], RZ ;  /* 0x000070ff01007387 */ /* 0x0005e20000100800 */
[----:B------:R-:W-:Y:S01]  /*1f80*/  ULOP3.LUT UR6, UR6, 0x3fff, URZ, 0xc0, !UPT ;  /* 0x00003fff06067892 */ /* 0x000fe2000f8ec03f */
[----:B------:R-:W-:Y:S01]  /*1f90*/  CS2R R2, SRZ ;  /* 0x0000000000027805 */ /* 0x000fe2000001ff00 */
[----:B------:R-:W-:Y:S01]  /*1fa0*/  UMOV UR17, 0x80000020 ;  /* 0x8000002000117882 */ /* 0x000fe20000000000 */
[----:B------:R-:W-:Y:S01]  /*1fb0*/  UMOV UR19, 0x80000020 ;  /* 0x8000002000137882 */ /* 0x000fe20000000000 */
[----:B------:R-:W-:Y:S01]  /*1fc0*/  ULOP3.LUT UR6, UR6, 0x10000, URZ, 0xfc, !UPT ;  /* 0x0001000006067892 */ /* 0x000fe2000f8efc3f */
[----:B------:R2:W-:Y:S01]  /*1fd0*/  STL [R1+0x6c], RZ ;  /* 0x00006cff01007387 */ /* 0x0005e20000100800 */
[----:B------:R-:W-:Y:S01]  /*1fe0*/  UMOV UR16, UR7 ;  /* 0x0000000700107c82 */ /* 0x000fe20008000000 */
[----:B------:R-:W-:Y:S01]  /*1ff0*/  CS2R R4, SRZ ;  /* 0x0000000000047805 */ /* 0x000fe2000001ff00 */
[----:B------:R-:W-:Y:S01]  /*2000*/  ULEA UR8, UR5, UR6, 0x9 ;  /* 0x0000000605087291 */ /* 0x000fe2000f8e483f */
[----:B------:R2:W-:Y:S01]  /*2010*/  STL [R1+0x68], RZ ;  /* 0x000068ff01007387 */ /* 0x0005e20000100800 */
[----:B------:R-:W-:Y:S01]  /*2020*/  CS2R R6, SRZ ;  /* 0x0000000000067805 */ /* 0x000fe2000001ff00 */
[----:B------:R-:W-:Y:S01]  /*2030*/  UMOV UR6, 0x2 ;  /* 0x0000000200067882 */ /* 0x000fe20000000000 */
[----:B------:R-:W-:Y:S01]  /*2040*/  CS2R R8, SRZ ;  /* 0x0000000000087805 */ /* 0x000fe2000001ff00 */
[----:B------:R2:W-:Y:S01]  /*2050*/  STL [R1+0x64], RZ ;  /* 0x000064ff01007387 */ /* 0x0005e20000100800 */
[----:B------:R-:W-:Y:S01]  /*2060*/  CS2R R10, SRZ ;  /* 0x00000000000a7805 */ /* 0x000fe2000001ff00 */
[----:B------:R-:W-:Y:S01]  /*2070*/  UMOV UR18, UR8 ;  /* 0x0000000800127c82 */ /* 0x000fe20008000000 */
[----:B------:R-:W-:Y:S01]  /*2080*/  CS2R R12, SRZ ;  /* 0x00000000000c7805 */ /* 0x000fe2000001ff00 */
[----:B------:R-:W-:Y:S01]  /*2090*/  QGMMA.64x128x32.F32.E5M2.E5M2 R88, gdesc[UR16], RZ, !UPT ;  /* 0x01e00000105879f3 */ /* 0x000fe2000c7038ff */
[----:B------:R-:W-:Y:S01]  /*20a0*/  UIADD3 UR16, UR7, 0x200, URZ ;  /* 0x0000020007107890 */ /* 0x000fe2000fffe03f */
[----:B------:R2:W-:Y:S01]  /*20b0*/  STL [R1+0x60], RZ ;  /* 0x000060ff01007387 */ /* 0x0005e20000100800 */
[----:B------:R-:W-:Y:S01]  /*20c0*/  UMOV UR17, 0x80000020 ;  /* 0x8000002000117882 */ /* 0x000fe20000000000 */
[----:B------:R-:W-:-:S02]  /*20d0*/  CS2R R14, SRZ ;  /* 0x00000000000e7805 */ /* 0x000fc4000001ff00 */
[----:B------:R-:W-:Y:S01]  /*20e0*/  CS2R R16, SRZ ;  /* 0x0000000000107805 */ /* 0x000fe2000001ff00 */
[----:B------:R2:W-:Y:S01]  /*20f0*/  STL [R1+0x5c], RZ ;  /* 0x00005cff01007387 */ /* 0x0005e20000100800 */
[----:B------:R-:W-:Y:S02]  /*2100*/  CS2R R18, SRZ ;  /* 0x0000000000127805 */ /* 0x000fe4000001ff00 */
[----:B------:R-:W-:Y:S02]  /*2110*/  CS2R R20, SRZ ;  /* 0x0000000000147805 */ /* 0x000fe4000001ff00 */
[----:B------:R-:W-:Y:S01]  /*2120*/  CS2R R22, SRZ ;  /* 0x0000000000167805 */ /* 0x000fe2000001ff00 */
[----:B------:R2:W-:Y:S01]  /*2130*/  STL [R1+0x58], RZ ;  /* 0x000058ff01007387 */ /* 0x0005e20000100800 */
[----:B------:R-:W-:Y:S01]  /*2140*/  CS2R R152, SRZ ;  /* 0x0000000000987805 */ /* 0x000fe2000001ff00 */
[----:B------:R-:W-:Y:S01]  /*2150*/  QGMMA.64x128x32.F32.E5M2.E5M2 R24, gdesc[UR16], RZ, !UPT ;  /* 0x01e00000101879f3 */ /* 0x000fe2000c7038ff */
[----:B------:R-:W-:Y:S01]  /*2160*/  UIADD3 UR16, UR7, 0x2, URZ ;  /* 0x0000000207107890 */ /* 0x000fe2000fffe03f */
[----:B------:R2:W-:Y:S01]  /*2170*/  STL [R1+0x54], RZ ;  /* 0x000054ff01007387 */ /* 0x0005e20000100800 */
[----:B------:R-:W-:Y:S01]  /*2180*/  UIADD3 UR18, UR8, 0x2, URZ ;  /* 0x0000000208127890 */ /* 0x000fe2000fffe03f */
[----:B------:R-:W-:Y:S01]  /*2190*/  CS2R R154, SRZ ;  /* 0x00000000009a7805 */ /* 0x000fe2000001ff00 */
[----:B------:R-:W-:Y:S01]  /*21a0*/  UMOV UR17, 0x80000020 ;  /* 0x8000002000117882 */ /* 0x000fe20000000000 */
        /* <DEDUP_REMOVED lines=9> */
[----:B------:R-:W-:Y:S02]  /*2240*/  CS2R R166, SRZ ;  /* 0x0000000000a67805 */ /* 0x000fe4000001ff00 */
        /* <DEDUP_REMOVED lines=39> */
[----:B------:R-:W-:-:S03]  /*24c0*/  IMAD.MOV.U32 R226, RZ, RZ, RZ ;  /* 0x000000ffffe27224 */ /* 0x000fc600078e00ff */
[----:B------:R2:W-:Y:S04]  /*24d0*/  STL [R1+0x1c], RZ ;  /* 0x00001cff01007387 */ /* 0x0005e80000100800 */
[----:B------:R2:W-:Y:S04]  /*24e0*/  STL [R1+0x18], RZ ;  /* 0x000018ff01007387 */ /* 0x0005e80000100800 */
[----:B------:R2:W-:Y:S04]  /*24f0*/  STL [R1+0x14], RZ ;  /* 0x000014ff01007387 */ /* 0x0005e80000100800 */
[----:B------:R2:W-:Y:S04]  /*2500*/  STL [R1+0x10], RZ ;  /* 0x000010ff01007387 */ /* 0x0005e80000100800 */
[----:B------:R2:W-:Y:S04]  /*2510*/  STL [R1+0xc], RZ ;  /* 0x00000cff01007387 */ /* 0x0005e80000100800 */
[----:B------:R2:W-:Y:S04]  /*2520*/  STL [R1+0x8], RZ ;  /* 0x000008ff01007387 */ /* 0x0005e80000100800 */
[----:B------:R2:W-:Y:S04]  /*2530*/  STL [R1+0x4], RZ ;  /* 0x000004ff01007387 */ /* 0x0005e80000100800 */
[----:B------:R2:W-:Y:S01]  /*2540*/  STL [R1], RZ ;  /* 0x000000ff01007387 */ /* 0x0005e20000100800 */
[----:B------:R-:W-:Y:S01]  /*2550*/  QGMMA.64x128x32.F32.E5M2.E5M2 R88, gdesc[UR16], R88 ;  /* 0x01e00000105879f3 */ /* 0x000fe20008703858 */
[----:B------:R-:W-:Y:S01]  /*2560*/  UIADD3 UR16, UR7, 0x202, URZ ;  /* 0x0000020207107890 */ /* 0x000fe2000fffe03f */
[----:B------:R-:W-:-:S02]  /*2570*/  UMOV UR17, 0x80000020 ;  /* 0x8000002000117882 */ /* 0x000fc40000000000 */
[----:B------:R-:W-:Y:S02]  /*2580*/  ULDC UR7, c[0x0][0x50c] ;  /* 0x0001430000077ab9 */ /* 0x000fe40000000800 */
[----:B------:R-:W-:-:S04]  /*2590*/  UISETP.NE.AND UP0, UPT, UR7, 0x2, UPT ;  /* 0x000000020700788c */ /* 0x000fc8000bf05270 */
[----:B------:R-:W-:Y:S02]  /*25a0*/  USEL UR7, URZ, 0x1, UP0 ;  /* 0x000000013f077887 */ /* 0x000fe40008000000 */
[----:B------:R-:W-:Y:S04]  /*25b0*/  QGMMA.64x128x32.F32.E5M2.E5M2 R24, gdesc[UR16], R24, gsb0 ;  /* 0x01e00000101879f3 */ /* 0x000fe80008003818 */
[----:B------:R-:W-:-:S13]  /*25c0*/  ISETP.NE.AND P0, PT, RZ, UR7, PT ;  /* 0x00000007ff007c0c */ /* 0x000fda000bf05270 */
[----:B--2---:R-:W-:Y:S05]  /*25d0*/  @!P0 BRA `(.L_x_23) ;  /* 0x0000000800808947 */ /* 0x004fea0003800000 */
[----:B------:R-:W-:Y:S02]  /*25e0*/  WARPGROUP.DEPBAR.LE gsb0, 0x0 ;  /* 0x00008000000079c5 */ /* 0x000fe40000010000 */
[----:B------:R-:W-:-:S01]  /*25f0*/  FADD R227, RZ, R58 ;  /* 0x0000003affe37221 */ /* 0x000fc20000000000 */
[----:B------:R-:W-:Y:S01]  /*2600*/  FADD R226, RZ, R88 ;  /* 0x00000058ffe27221 */ /* 0x000fe20000000000 */
[----:B------:R-:W-:-:S01]  /*2610*/  FADD R225, RZ, R89 ;  /* 0x00000059ffe17221 */ /* 0x000fc20000000000 */
[----:B------:R-:W-:Y:S01]  /*2620*/  FADD R224, RZ, R90 ;  /* 0x0000005affe07221 */ /* 0x000fe20000000000 */
[----:B------:R-:W-:-:S01]  /*2630*/  FADD R223, RZ, R91 ;  /* 0x0000005bffdf7221 */ /* 0x000fc20000000000 */
[----:B------:R0:W-:Y:S01]  /*2640*/  STL [R1], R227 ;  /* 0x000000e301007387 */ /* 0x0001e20000100800 */
[----:B------:R-:W-:-:S01]  /*2650*/  FADD R222, RZ, R92 ;  /* 0x0000005cffde7221 */ /* 0x000fc20000000000 */
[----:B------:R-:W-:Y:S01]  /*2660*/  FADD R221, RZ, R93 ;  /* 0x0000005dffdd7221 */ /* 0x000fe20000000000 */
[----:B------:R-:W-:-:S01]  /*2670*/  FADD R220, RZ, R94 ;  /* 0x0000005effdc7221 */ /* 0x000fc20000000000 */
[----:B------:R-:W-:Y:S01]  /*2680*/  FADD R219, RZ, R95 ;  /* 0x0000005fffdb7221 */ /* 0x000fe20000000000 */
[----:B------:R-:W-:-:S01]  /*2690*/  FADD R218, RZ, R96 ;  /* 0x00000060ffda7221 */ /* 0x000fc20000000000 */
[----:B------:R-:W-:Y:S01]  /*26a0*/  FADD R217, RZ, R97 ;  /* 0x00000061ffd97221 */ /* 0x000fe20000000000 */
[----:B------:R-:W-:-:S01]  /*26b0*/  FADD R216, RZ, R98 ;  /* 0x00000062ffd87221 */ /* 0x000fc20000000000 */
[----:B------:R-:W-:Y:S01]  /*26c0*/  FADD R215, RZ, R99 ;  /* 0x00000063ffd77221 */ /* 0x000fe20000000000 */
[----:B------:R-:W-:-:S01]  /*26d0*/  FADD R214, RZ, R100 ;  /* 0x00000064ffd67221 */ /* 0x000fc20000000000 */
[----:B0-----:R-:W-:Y:S01]  /*26e0*/  FADD R227, RZ, R59 ;  /* 0x0000003bffe37221 */ /* 0x001fe20000000000 */
[----:B------:R-:W-:-:S01]  /*26f0*/  FADD R213, RZ, R101 ;  /* 0x00000065ffd57221 */ /* 0x000fc20000000000 */
[----:B------:R-:W-:Y:S01]  /*2700*/  FADD R212, RZ, R102 ;  /* 0x00000066ffd47221 */ /* 0x000fe20000000000 */
[----:B------:R-:W-:-:S01]  /*2710*/  FADD R211, RZ, R103 ;  /* 0x00000067ffd37221 */ /* 0x000fc20000000000 */
[----:B------:R-:W-:Y:S01]  /*2720*/  FADD R210, RZ, R104 ;  /* 0x00000068ffd27221 */ /* 0x000fe20000000000 */
[----:B------:R0:W-:Y:S01]  /*2730*/  STL [R1+0x4], R227 ;  /* 0x000004e301007387 */ /* 0x0001e20000100800 */
        /* <DEDUP_REMOVED lines=93> */
[----:B------:R-:W-:Y:S01]  /*2d10*/  UMOV UR6, URZ ;  /* 0x0000003f00067c82 */ /* 0x000fe20008000000 */
[----:B0-----:R-:W-:-:S05]  /*2d20*/  FADD R227, RZ, R66 ;  /* 0x00000042ffe37221 */ /* 0x001fca0000000000 */
[----:B------:R0:W-:Y:S02]  /*2d30*/  STL [R1+0x20], R227 ;  /* 0x000020e301007387 */ /* 0x0001e40000100800 */
        /* <DEDUP_REMOVED lines=42> */
.L_x_23:
[----:B------:R-:W-:-:S04]  /*2fe0*/  UIADD3 UR12, UR5, 0x1, URZ ;  /* 0x00000001050c7890 */ /* 0x000fc8000fffe03f */
[----:B------:R-:W-:-:S04]  /*2ff0*/  UISETP.NE.AND UP0, UPT, UR12, 0x9, UPT ;  /* 0x000000090c00788c */ /* 0x000fc8000bf05270 */
[----:B------:R-:W-:Y:S02]  /*3000*/  USEL UR8, URZ, 0x1, UP0 ;  /* 0x000000013f087887 */ /* 0x000fe40008000000 */
[----:B------:R-:W-:Y:S02]  /*3010*/  USEL UR12, UR12, URZ, UP0 ;  /* 0x0000003f0c0c7287 */ /* 0x000fe40008000000 */
[----:B------:R-:W-:-:S06]  /*3020*/  ULOP3.LUT UR8, UR4, UR8, URZ, 0x3c, !UPT ;  /* 0x0000000804087292 */ /* 0x000fcc000f8e3c3f */
[----:B0-----:R-:W-:Y:S01]  /*3030*/  IMAD.U32 R227, RZ, RZ, UR8 ;  /* 0x00000008ffe37e24 */ /* 0x001fe2000f8e00ff */
[----:B------:R-:W-:-:S06]  /*3040*/  UMOV UR8, 0x1 ;  /* 0x0000000100087882 */ /* 0x000fcc0000000000 */
.L_x_18:
[----:B------:R-:W-:-:S04]  /*3050*/  UISETP.LT.AND UP0, UPT, UR9, 0x1, UPT ;  /* 0x000000010900788c */ /* 0x000fc8000bf01270 */
[----:B------:R-:W-:-:S04]  /*3060*/  USEL UR16, UR9, 0x1, UP0 ;  /* 0x0000000109107887 */ /* 0x000fc80008000000 */
[----:B------:R-:W-:-:S04]  /*3070*/  UIADD3 UR16, UR9, -UR16, URZ ;  /* 0x8000001009107290 */ /* 0x000fc8000fffe03f */
[----:B------:R-:W-:-:S06]  /*3080*/  UISETP.GE.AND UP0, UPT, UR16, 0x1, UPT ;  /* 0x000000011000788c */ /* 0x000fcc000bf06270 */
[----:B------:R-:W-:-:S13]  /*3090*/  PLOP3.LUT P0, PT, PT, PT, UP0, 0x80, 0x0 ;  /* 0x000000000000781c */ /* 0x000fda0003f0f008 */
[----:B------:R-:W-:Y:S05]  /*30a0*/  @!P0 BRA `(.L_x_24) ;  /* 0x0000001000c48947 */ /* 0x000fea0003800000 */
[----:B------:R-:W-:Y:S01]  /*30b0*/  IMAD.U32 R228, RZ, RZ, UR16 ;  /* 0x00000010ffe47e24 */ /* 0x000fe2000f8e00ff */
[----:B------:R-:W-:Y:S01]  /*30c0*/  UMOV UR24, UR5 ;  /* 0x0000000500187c82 */ /* 0x000fe20008000000 */
[----:B------:R-:W-:-:S05]  /*30d0*/  ULDC UR25, c[0x0][0x50c] ;  /* 0x0001430000197ab9 */ /* 0x000fca0000000800 */
.L_x_32:
[----:B------:R-:W-:-:S06]  /*30e0*/  UISETP.NE.AND UP0, UPT, UR23, 0x3, UPT ;  /* 0x000000031700788c */ /* 0x000fcc000bf05270 */
[----:B------:R-:W-:-:S13]  /*30f0*/  PLOP3.LUT P1, PT, PT, PT, UP0, 0x80, 0x0 ;  /* 0x000000000000781c */ /* 0x000fda0003f2f008 */
[----:B-1---5:R-:W-:Y:S05]  /*3100*/  @!P1 BRA `(.L_x_25) ;  /* 0x0000000000049947 */ /* 0x022fea0003800000 */
[----:B------:R-:W-:Y:S01]  /*3110*/  BPT.TRAP 0x1 ;  /* 0x000000040000795c */ /* 0x000fe20000300000 */
.L_x_25:
[----:B------:R-:W0:Y:S01]  /*3120*/  S2UR UR16, SR_CgaCtaId ;  /* 0x00000000001079c3 */ /* 0x000e220000008800 */
[----:B------:R-:W-:Y:S01]  /*3130*/  UMOV UR10, 0x400 ;  /* 0x00000400000a7882 */ /* 0x000fe20000000000 */
[----:B------:R-:W-:Y:S01]  /*3140*/  SHF.L.U32 R229, R227, 0x1f, RZ ;  /* 0x0000001fe3e57819 */ /* 0x000fe200000006ff */
[----:B0-----:R-:W-:-:S04]  /*3150*/  ULEA UR10, UR16, UR10, 0x18 ;  /* 0x0000000a100a7291 */ /* 0x001fc8000f8ec03f */
[----:B------:R-:W-:-:S09]  /*3160*/  ULEA UR16, UR12, UR10, 0x3 ;  /* 0x0000000a0c107291 */ /* 0x000fd2000f8e183f */
[----:B------:R0:W1:Y:S01]  /*3170*/  SYNCS.PHASECHK.TRANS64.TRYWAIT P0, [UR16], R229 ;  /* 0x000000e5ff0075a7 */ /* 0x0000620008000150 */
[----:B------:R-:W-:Y:S05]  /*3180*/  @!P1 BRA `(.L_x_26) ;  /* 0x0000000000049947 */ /* 0x000fea0003800000 */
[----:B------:R-:W-:Y:S01]  /*3190*/  BPT.TRAP 0x1 ;  /* 0x000000040000795c */ /* 0x000fe20000300000 */
.L_x_26:
[----:B-1----:R-:W-:Y:S05]  /*31a0*/  @P0 BRA `(.L_x_27) ;  /* 0x0000000000080947 */ /* 0x002fea0003800000 */
[----:B------:R-:W1:Y:S02]  /*31b0*/  SYNCS.PHASECHK.TRANS64.TRYWAIT P0, [UR16], R229 ;  /* 0x000000e5ff0075a7 */ /* 0x000e640008000150 */
[----:B-1----:R-:W-:Y:S05]  /*31c0*/  @!P0 BRA `(.L_x_28) ;  /* 0x000000d400d48947 */ /* 0x002fea0003800000 */
.L_x_27:
[----:B------:R-:W-:Y:S01]  /*31d0*/  UIADD3 UR16, UR10, 0x24180, URZ ;  /* 0x000241800a107890 */ /* 0x000fe2000fffe03f */
[----:B------:R-:W-:Y:S01]  /*31e0*/  WARPGROUP.ARRIVE ;  /* 0x00000000000079c5 */ /* 0x000fe20000000000 */
[----:B------:R-:W-:Y:S02]  /*31f0*/  UISETP.NE.AND UP0, UPT, UR7, URZ, UPT ;  /* 0x0000003f0700728c */ /* 0x000fe4000bf05270 */
[----:B------:R-:W-:Y:S02]  /*3200*/  USHF.R.U32.HI UR16, URZ, 0x4, UR16 ;  /* 0x000000043f107899 */ /* 0x000fe40008011610 */
[----:B------:R-:W-:Y:S02]  /*3210*/  USEL UR8, UR8, URZ, !UP0 ;  /* 0x0000003f08087287 */ /* 0x000fe4000c000000 */
[----:B------:R-:W-:Y:S02]  /*3220*/  ULOP3.LUT UR16, UR16, 0x3fff, URZ, 0xc0, !UPT ;  /* 0x00003fff10107892 */ /* 0x000fe4000f8ec03f */
[----:B------:R-:W-:-:S02]  /*3230*/  UISETP.NE.U32.AND UP0, UPT, UR8, URZ, UPT ;  /* 0x0000003f0800728c */ /* 0x000fc4000bf05070 */
[----:B------:R-:W-:Y:S02]  /*3240*/  ULOP3.LUT UR7, UR11, 0x10000, URZ, 0xfc, !UPT ;  /* 0x000100000b077892 */ /* 0x000fe4000f8efc3f */
[----:B------:R-:W-:Y:S02]  /*3250*/  ULOP3.LUT UR8, UR16, 0x10000, URZ, 0xfc, !UPT ;  /* 0x0001000010087892 */ /* 0x000fe4000f8efc3f */
[----:B------:R-:W-:Y:S02]  /*3260*/  ULEA UR7, UR12, UR7, 0xa ;  /* 0x000000070c077291 */ /* 0x000fe4000f8e503f */
[----:B------:R-:W-:Y:S01]  /*3270*/  ULEA UR8, UR12, UR8, 0x9 ;  /* 0x000000080c087291 */ /* 0x000fe2000f8e483f */
[----:B------:R-:W-:Y:S01]  /*3280*/  UMOV UR17, 0x80000020 ;  /* 0x8000002000117882 */ /* 0x000fe20000000000 */
[----:B------:R-:W-:Y:S01]  /*3290*/  UMOV UR19, 0x80000020 ;  /* 0x8000002000137882 */ /* 0x000fe20000000000 */
[----:B------:R-:W-:Y:S02]  /*32a0*/  UIADD3 UR6, UR6, 0x2, URZ ;  /* 0x0000000206067890 */ /* 0x000fe4000fffe03f */
[----:B------:R-:W-:-:S02]  /*32b0*/  UMOV UR16, UR7 ;  /* 0x0000000700107c82 */ /* 0x000fc40008000000 */
[----:B------:R-:W-:Y:S02]  /*32c0*/  UMOV UR18, UR8 ;  /* 0x0000000800127c82 */ /* 0x000fe40008000000 */
[----:B------:R-:W-:Y:S01]  /*32d0*/  QGMMA.64x128x32.F32.E5M2.E5M2 R88, gdesc[UR16], R88, UP0 ;  /* 0x01e00000105879f3 */ /* 0x000fe2000bf03858 */
[----:B------:R-:W-:Y:S01]  /*32e0*/  UIADD3 UR16, UR7, 0x200, URZ ;  /* 0x0000020007107890 */ /* 0x000fe2000fffe03f */
[----:B------:R-:W-:-:S10]  /*32f0*/  UMOV UR17, 0x80000020 ;  /* 0x8000002000117882 */ /* 0x000fd40000000000 */
[----:B------:R-:W-:Y:S01]  /*3300*/  QGMMA.64x128x32.F32.E5M2.E5M2 R24, gdesc[UR16], R24, UP0 ;  /* 0x01e00000101879f3 */ /* 0x000fe2000bf03818 */
[----:B------:R-:W-:Y:S02]  /*3310*/  UIADD3 UR16, UR7, 0x2, URZ ;  /* 0x0000000207107890 */ /* 0x000fe4000fffe03f */
[----:B------:R-:W-:Y:S01]  /*3320*/  UIADD3 UR18, UR8, 0x2, URZ ;  /* 0x0000000208127890 */ /* 0x000fe2000fffe03f */
[----:B------:R-:W-:Y:S01]  /*3330*/  UMOV UR17, 0x80000020 ;  /* 0x8000002000117882 */ /* 0x000fe20000000000 */
[----:B------:R-:W-:Y:S01]  /*3340*/  UMOV UR19, 0x80000020 ;  /* 0x8000002000137882 */ /* 0x000fe20000000000 */
[----:B------:R-:W-:-:S06]  /*3350*/  UISETP.NE.AND UP0, UPT, UR6, UR25, UPT ;  /* 0x000000190600728c */ /* 0x000fcc000bf05270 */
[----:B------:R-:W-:Y:S01]  /*3360*/  QGMMA.64x128x32.F32.E5M2.E5M2 R88, gdesc[UR16], R88 ;  /* 0x01e00000105879f3 */ /* 0x000fe20008703858 */
[----:B------:R-:W-:Y:S01]  /*3370*/  UIADD3 UR16, UR7, 0x202, URZ ;  /* 0x0000020207107890 */ /* 0x000fe2000fffe03f */
[----:B------:R-:W-:Y:S01]  /*3380*/  UMOV UR17, 0x80000020 ;  /* 0x8000002000117882 */ /* 0x000fe20000000000 */
[----:B------:R-:W-:-:S06]  /*3390*/  USEL UR7, URZ, 0x1, UP0 ;  /* 0x000000013f077887 */ /* 0x000fcc0008000000 */
[----:B------:R-:W-:-:S03]  /*33a0*/  ISETP.NE.AND P0, PT, RZ, UR7, PT ;  /* 0x00000007ff007c0c */ /* 0x000fc6000bf05270 */
[----:B------:R-:W-:Y:S03]  /*33b0*/  QGMMA.64x128x32.F32.E5M2.E5M2 R24, gdesc[UR16], R24, gsb0 ;  /* 0x01e00000101879f3 */ /* 0x000fe60008003818 */
[----:B------:R-:W-:-:S07]  /*33c0*/  WARPGROUP.DEPBAR.LE gsb0, 0x1 ;  /* 0x00008000000079c5 */ /* 0x000fce0000010100 */
[----:B------:R-:W-:Y:S05]  /*33d0*/  @!P0 BRA `(.L_x_29) ;  /* 0x0000000c00808947 */ /* 0x000fea0003800000 */
[----:B------:R-:W-:Y:S02]  /*33e0*/  WARPGROUP.DEPBAR.LE gsb0, 0x0 ;  /* 0x00008000000079c5 */ /* 0x000fe40000010000 */
[----:B------:R-:W-:-:S01]  /*33f0*/  FADD R226, R88, R226 ;  /* 0x000000e258e27221 */ /* 0x000fc20000000000 */
[----:B------:R-:W-:Y:S01]  /*3400*/  FADD R225, R89, R225 ;  /* 0x000000e159e17221 */ /* 0x000fe20000000000 */
[----:B------:R1:W-:Y:S01]  /*3410*/  STL [R1+0x90], R227 ;  /* 0x000090e301007387 */ /* 0x0003e20000100800 */
[----:B------:R-:W-:-:S01]  /*3420*/  FADD R224, R90, R224 ;  /* 0x000000e05ae07221 */ /* 0x000fc20000000000 */
[----:B------:R-:W-:Y:S01]  /*3430*/  FADD R223, R91, R223 ;  /* 0x000000df5bdf7221 */ /* 0x000fe20000000000 */
[----:B------:R-:W-:-:S01]  /*3440*/  FADD R222, R92, R222 ;  /* 0x000000de5cde7221 */ /* 0x000fc20000000000 */
[----:B------:R-:W-:Y:S01]  /*3450*/  FADD R221, R93, R221 ;  /* 0x000000dd5ddd7221 */ /* 0x000fe20000000000 */
[----:B-1----:R-:W2:Y:S04]  /*3460*/  LDL.LU R227, [R1+0x30] ;  /* 0x0000300001e37983 */ /* 0x002ea80000300800 */
[----:B------:R1:W-:Y:S01]  /*3470*/  STL [R1+0x94], R226 ;  /* 0x000094e201007387 */ /* 0x0003e20000100800 */
[----:B------:R-:W-:-:S01]  /*3480*/  FADD R220, R94, R220 ;  /* 0x000000dc5edc7221 */ /* 0x000fc20000000000 */
[----:B------:R-:W-:-:S02]  /*3490*/  FADD R219, R95, R219 ;  /* 0x000000db5fdb7221 */ /* 0x000fc40000000000 */
[----:B-1----:R-:W3:Y:S04]  /*34a0*/  LDL.LU R226, [R1+0x2c] ;  /* 0x00002c0001e27983 */ /* 0x002ee80000300800 */
[----:B------:R1:W-:Y:S01]  /*34b0*/  STL [R1+0x98], R225 ;  /* 0x000098e101007387 */ /* 0x0003e20000100800 */
[----:B------:R-:W-:-:S03]  /*34c0*/  FADD R218, R96, R218 ;  /* 0x000000da60da7221 */ /* 0x000fc60000000000 */
[----:B-1----:R-:W4:Y:S04]  /*34d0*/  LDL.LU R225, [R1+0x28] ;  /* 0x0000280001e17983 */ /* 0x002f280000300800 */
        /* <DEDUP_REMOVED lines=9> */
[----:B------:R1:W-:Y:S04]  /*3570*/  STL [R1+0xa8], R221 ;  /* 0x0000a8dd01007387 */ /* 0x0003e80000100800 */
        /* <DEDUP_REMOVED lines=12> */
[----:B-1----:R-:W4:Y:S01]  /*3640*/  LDL.LU R215, [R1] ;  /* 0x0000000001d77983 */ /* 0x002f220000300800 */
[----:B------:R-:W-:-:S01]  /*3650*/  FADD R214, R100, R214 ;  /* 0x000000d664d67221 */ /* 0x000fc20000000000 */
[----:B------:R-:W-:Y:S01]  /*3660*/  FADD R213, R101, R213 ;  /* 0x000000d565d57221 */ /* 0x000fe20000000000 */
[----:B------:R-:W-:-:S01]  /*3670*/  FADD R212, R102, R212 ;  /* 0x000000d466d47221 */ /* 0x000fc20000000000 */
[----:B------:R-:W-:Y:S01]  /*3680*/  FADD R211, R103, R211 ;  /* 0x000000d367d37221 */ /* 0x000fe20000000000 */
[----:B------:R-:W-:-:S01]  /*3690*/  FADD R210, R104, R210 ;  /* 0x000000d268d27221 */ /* 0x000fc20000000000 */
[----:B------:R-:W-:Y:S01]  /*36a0*/  STL [R1+0xc4], R214 ;  /* 0x0000c4d601007387 */ /* 0x000fe20000100800 */
        /* <DEDUP_REMOVED lines=11> */
[----:B------:R1:W-:Y:S01]  /*3760*/  STL [R1+0xd0], R211 ;  /* 0x0000d0d301007387 */ /* 0x0003e20000100800 */
[----:B------:R-:W-:-:S01]  /*3770*/  FADD R200, R114, R200 ;  /* 0x000000c872c87221 */ /* 0x000fc20000000000 */
[----:B------:R-:W-:Y:S01]  /*3780*/  FADD R199, R115, R199 ;  /* 0x000000c773c77221 */ /* 0x000fe20000000000 */
        /* <DEDUP_REMOVED lines=69> */
[----:B-----5:R-:W-:Y:S01]  /*3be0*/  FADD R0, R57, R0 ;  /* 0x0000000039007221 */ /* 0x020fe20000000000 */
[----:B--2---:R-:W-:-:S01]  /*3bf0*/  FADD R227, R70, R227 ;  /* 0x000000e346e37221 */ /* 0x004fc20000000000 */
[----:B---3--:R-:W-:Y:S01]  /*3c00*/  FADD R226, R69, R226 ;  /* 0x000000e245e27221 */ /* 0x008fe20000000000 */
[----:B----4-:R-:W-:-:S01]  /*3c10*/  FADD R225, R68, R225 ;  /* 0x000000e144e17221 */ /* 0x010fc20000000000 */
        /* <DEDUP_REMOVED lines=9> */
[----:B------:R-:W-:-:S05]  /*3cb0*/  FADD R215, R58, R215 ;  /* 0x000000d73ad77221 */ /* 0x000fca0000000000 */
[----:B------:R2:W-:Y:S04]  /*3cc0*/  STL [R1], R215 ;  /* 0x000000d701007387 */ /* 0x0005e80000100800 */
[----:B------:R3:W-:Y:S04]  /*3cd0*/  STL [R1+0x4], R216 ;  /* 0x000004d801007387 */ /* 0x0007e80000100800 */
        /* <DEDUP_REMOVED lines=8> */
[----:B-1----:R-:W4:Y:S04]  /*3d60*/  LDL.LU R211, [R1+0x34] ;  /* 0x0000340001d37983 */ /* 0x002f280000300800 */
[----:B------:R1:W-:Y:S04]  /*3d70*/  STL [R1+0x28], R225 ;  /* 0x000028e101007387 */ /* 0x0003e80000100800 */
[----:B------:R-:W4:Y:S04]  /*3d80*/  LDL.LU R212, [R1+0x38] ;  /* 0x0000380001d47983 */ /* 0x000f280000300800 */
[----:B------:R1:W-:Y:S04]  /*3d90*/  STL [R1+0x2c], R226 ;  /* 0x00002ce201007387 */ /* 0x0003e80000100800 */
[----:B------:R-:W4:Y:S04]  /*3da0*/  LDL.LU R213, [R1+0x3c] ;  /* 0x00003c0001d57983 */ /* 0x000f280000300800 */
[----:B------:R1:W-:Y:S04]  /*3db0*/  STL [R1+0x30], R227 ;  /* 0x000030e301007387 */ /* 0x0003e80000100800 */
[----:B------:R-:W4:Y:S04]  /*3dc0*/  LDL.LU R214, [R1+0x40] ;  /* 0x0000400001d67983 */ /* 0x000f280000300800 */
[----:B--2---:R-:W2:Y:S04]  /*3dd0*/  LDL.LU R215, [R1+0x44] ;  /* 0x0000440001d77983 */ /* 0x004ea80000300800 */
[----:B---3--:R-:W3:Y:S04]  /*3de0*/  LDL.LU R216, [R1+0x48] ;  /* 0x0000480001d87983 */ /* 0x008ee80000300800 */
[----:B----4-:R-:W4:Y:S04]  /*3df0*/  LDL.LU R217, [R1+0x4c] ;  /* 0x00004c0001d97983 */ /* 0x010f280000300800 */
[----:B0-----:R-:W4:Y:S04]  /*3e00*/  LDL.LU R218, [R1+0x50] ;  /* 0x0000500001da7983 */ /* 0x001f280000300800 */
[----:B------:R-:W4:Y:S04]  /*3e10*/  LDL.LU R219, [R1+0x54] ;  /* 0x0000540001db7983 */ /* 0x000f280000300800 */
[----:B------:R-:W4:Y:S04]  /*3e20*/  LDL.LU R220, [R1+0x58] ;  /* 0x0000580001dc7983 */ /* 0x000f280000300800 */
[----:B------:R-:W4:Y:S04]  /*3e30*/  LDL.LU R221, [R1+0x5c] ;  /* 0x00005c0001dd7983 */ /* 0x000f280000300800 */
[----:B------:R-:W4:Y:S04]  /*3e40*/  LDL.LU R222, [R1+0x60] ;  /* 0x0000600001de7983 */ /* 0x000f280000300800 */
[----:B------:R-:W4:Y:S04]  /*3e50*/  LDL.LU R223, [R1+0x64] ;  /* 0x0000640001df7983 */ /* 0x000f280000300800 */
[----:B------:R-:W4:Y:S04]  /*3e60*/  LDL.LU R224, [R1+0x68] ;  /* 0x0000680001e07983 */ /* 0x000f280000300800 */
[----:B-1----:R-:W4:Y:S04]  /*3e70*/  LDL.LU R225, [R1+0x6c] ;  /* 0x00006c0001e17983 */ /* 0x002f280000300800 */
[----:B------:R-:W4:Y:S04]  /*3e80*/  LDL.LU R226, [R1+0x70] ;  /* 0x0000700001e27983 */ /* 0x000f280000300800 */
[----:B------:R-:W4:Y:S01]  /*3e90*/  LDL.LU R227, [R1+0x74] ;  /* 0x0000740001e37983 */ /* 0x000f220000300800 */
[----:B------:R-:W-:-:S05]  /*3ea0*/  FADD R211, R71, R211 ;  /* 0x000000d347d37221 */ /* 0x000fca0000000000 */
[----:B------:R0:W-:Y:S01]  /*3eb0*/  STL [R1+0x34], R211 ;  /* 0x000034d301007387 */ /* 0x0001e20000100800 */
[----:B------:R-:W-:-:S03]  /*3ec0*/  FADD R212, R72, R212 ;  /* 0x000000d448d47221 */ /* 0x000fc60000000000 */
[----:B0-----:R1:W5:Y:S01]  /*3ed0*/  LDL.LU R211, [R1+0xd0] ;  /* 0x0000d00001d37983 */ /* 0x0013620000300800 */
[----:B------:R-:W-:-:S03]  /*3ee0*/  FADD R213, R73, R213 ;  /* 0x000000d549d57221 */ /* 0x000fc60000000000 */
[----:B------:R0:W-:Y:S01]  /*3ef0*/  STL [R1+0x38], R212 ;  /* 0x000038d401007387 */ /* 0x0001e20000100800 */
[----:B------:R-:W-:-:S01]  /*3f00*/  FADD R214, R74, R214 ;  /* 0x000000d64ad67221 */ /* 0x000fc20000000000 */
[----:B--2---:R-:W-:Y:S02]  /*3f10*/  FADD R215, R75, R215 ;  /* 0x000000d74bd77221 */ /* 0x004fe40000000000 */
[----:B0-----:R1:W5:Y:S01]  /*3f20*/  LDL.LU R212, [R1+0xcc] ;  /* 0x0000cc0001d47983 */ /* 0x0013620000300800 */
[----:B---3--:R-:W-:-:S03]  /*3f30*/  FADD R216, R76, R216 ;  /* 0x000000d84cd87221 */ /* 0x008fc60000000000 */
[----:B------:R0:W-:Y:S01]  /*3f40*/  STL [R1+0x3c], R213 ;  /* 0x00003cd501007387 */ /* 0x0001e20000100800 */
[----:B----4-:R-:W-:-:S03]  /*3f50*/  FADD R217, R77, R217 ;  /* 0x000000d94dd97221 */ /* 0x010fc60000000000 */
[----:B0-----:R1:W5:Y:S01]  /*3f60*/  LDL.LU R213, [R1+0xc8] ;  /* 0x0000c80001d57983 */ /* 0x0013620000300800 */
[----:B------:R-:W-:-:S03]  /*3f70*/  FADD R218, R78, R218 ;  /* 0x000000da4eda7221 */ /* 0x000fc60000000000 */
[----:B------:R0:W-:Y:S01]  /*3f80*/  STL [R1+0x40], R214 ;  /* 0x000040d601007387 */ /* 0x0001e20000100800 */
[----:B------:R-:W-:-:S01]  /*3f90*/  FADD R219, R79, R219 ;  /* 0x000000db4fdb7221 */ /* 0x000fc20000000000 */
[----:B------:R-:W-:Y:S02]  /*3fa0*/  FADD R220, R80, R220 ;  /* 0x000000dc50dc7221 */ /* 0x000fe40000000000 */
[----:B0-----:R1:W5:Y:S04]  /*3fb0*/  LDL.LU R214, [R1+0xc4] ;  /* 0x0000c40001d67983 */ /* 0x0013680000300800 */
[----:B------:R0:W-:Y:S01]  /*3fc0*/  STL [R1+0x44], R215 ;  /* 0x000044d701007387 */ /* 0x0001e20000100800 */
[----:B------:R-:W-:-:S01]  /*3fd0*/  FADD R221, R81, R221 ;  /* 0x000000dd51dd7221 */ /* 0x000fc20000000000 */
[----:B------:R-:W-:-:S02]  /*3fe0*/  FADD R222, R82, R222 ;  /* 0x000000de52de7221 */ /* 0x000fc40000000000 */
[----:B0-----:R1:W5:Y:S04]  /*3ff0*/  LDL.LU R215, [R1+0xc0] ;  /* 0x0000c00001d77983 */ /* 0x0013680000300800 */
[----:B------:R0:W-:Y:S01]  /*4000*/  STL [R1+0x48], R216 ;  /* 0x000048d801007387 */ /* 0x0001e20000100800 */
[----:B------:R-:W-:-:S03]  /*4010*/  FADD R223, R83, R223 ;  /* 0x000000df53df7221 */ /* 0x000fc60000000000 */
        /* <DEDUP_REMOVED lines=13> */
[----:B------:R0:W-:Y:S04]  /*40f0*/  STL [R1+0x5c], R221 ;  /* 0x00005cdd01007387 */ /* 0x0001e80000100800 */
        /* <DEDUP_REMOVED lines=12> */
[----:B0-----:R1:W5:Y:S01]  /*41c0*/  LDL.LU R227, [R1+0x90] ;  /* 0x0000900001e37983 */ /* 0x0013620000300800 */
[----:B------:R-:W-:-:S05]  /*41d0*/  UMOV UR6, URZ ;  /* 0x0000003f00067c82 */ /* 0x000fca0008000000 */
.L_x_29:
[----:B------:R-:W-:Y:S05]  /*41e0*/  @!P1 BRA `(.L_x_30) ;  /* 0x0000000000049947 */ /* 0x000fea0003800000 */
[----:B------:R-:W-:Y:S01]  /*41f0*/  BPT.TRAP 0x1 ;  /* 0x000000040000795c */ /* 0x000fe20000300000 */
.L_x_30:
[----:B------:R2:W-:Y:S04]  /*4200*/  STL [R1+0x94], R2 ;  /* 0x0000940201007387 */ /* 0x0005e80000100800 */
[----:B--2---:R-:W2:Y:S04]  /*4210*/  LDL R2, [R1+0x78] ;  /* 0x0000780001027983 */ /* 0x004ea80000100800 */
[----:B-----5:R3:W-:Y:S04]  /*4220*/  STL [R1+0x90], R0 ;  /* 0x0000900001007387 */ /* 0x0207e80000100800 */
[----:B---3--:R-:W3:Y:S01]  /*4230*/  LDL R0, [R1+0x7c] ;  /* 0x00007c0001007983 */ /* 0x008ee20000100800 */
[----:B0-----:R-:W-:Y:S01]  /*4240*/  IMAD.U32 R229, RZ, RZ, UR24 ;  /* 0x00000018ffe57e24 */ /* 0x001fe2000f8e00ff */
[----:B--2---:R-:W-:-:S02]  /*4250*/  ISETP.NE.AND P0, PT, R2, RZ, PT ;  /* 0x000000ff0200720c */ /* 0x004fc40003f05270 */
[----:B------:R0:W5:Y:S11]  /*4260*/  LDL.LU R2, [R1+0x94] ;  /* 0x0000940001027983 */ /* 0x0001760000300800 */
[----:B------:R-:W-:-:S05]  /*4270*/  @P0 LEA R229, R229, UR10, 0x3 ;  /* 0x0000000ae5e50c11 */ /* 0x000fca000f8e18ff */
[----:B------:R-:W-:-:S05]  /*4280*/  @P0 VIADD R229, R229, 0x48 ;  /* 0x00000048e5e50836 */ /* 0x000fca0000000000 */
[----:B---3--:R-:W-:Y:S02]  /*4290*/  @P0 PRMT R229, R0, 0x654, R229 ;  /* 0x0000065400e50816 */ /* 0x008fe400000000e5 */
[----:B------:R0:W5:Y:S01]  /*42a0*/  LDL.LU R0, [R1+0x90] ;  /* 0x0000900001007983 */ /* 0x0001620000300800 */
[----:B------:R-:W-:Y:S01]  /*42b0*/  UISETP.GT.U32.AND UP0, UPT, UR13, 0x1, UPT ;  /* 0x000000010d00788c */ /* 0x000fe2000bf04070 */
[----:B------:R0:W-:Y:S05]  /*42c0*/  @P0 SYNCS.ARRIVE.TRANS64.RED.A1T0 RZ, [R229+URZ], RZ ;  /* 0x000000ffe5ff09a7 */ /* 0x0001ea000810043f */
[----:B------:R-:W-:-:S13]  /*42d0*/  PLOP3.LUT P0, PT, PT, PT, UP0, 0x80, 0x0 ;  /* 0x000000000000781c */ /* 0x000fda0003f0f008 */
[----:B0-----:R-:W-:Y:S05]  /*42e0*/  @P0 BRA `(.L_x_31) ;  /* 0x0000000000040947 */ /* 0x001fea0003800000 */
[----:B------:R-:W-:Y:S01]  /*42f0*/  BPT.TRAP 0x1 ;  /* 0x000000040000795c */ /* 0x000fe20000300000 */
.L_x_31:
[----:B------:R-:W-:Y:S01]  /*4300*/  UIADD3 UR12, UR12, 0x1, URZ ;  /* 0x000000010c0c7890 */ /* 0x000fe2000fffe03f */
[C---:B------:R-:W-:Y:S01]  /*4310*/  ISETP.GT.AND P0, PT, R228.reuse, 0x1, PT ;  /* 0x00000001e400780c */ /* 0x040fe20003f04270 */
[----:B------:R-:W-:Y:S01]  /*4320*/  UIADD3 UR24, UR24, 0x1, URZ ;  /* 0x0000000118187890 */ /* 0x000fe2000fffe03f */
[----:B------:R-:W-:Y:S01]  /*4330*/  VIADD R228, R228, 0xffffffff ;  /* 0xffffffffe4e47836 */ /* 0x000fe20000000000 */
[----:B------:R-:W-:Y:S02]  /*4340*/  UISETP.NE.AND UP0, UPT, UR12, 0x9, UPT ;  /* 0x000000090c00788c */ /* 0x000fe4000bf05270 */
[----:B------:R-:W-:Y:S02]  /*4350*/  UISETP.NE.AND UP1, UPT, UR24, 0x9, UPT ;  /* 0x000000091800788c */ /* 0x000fe4000bf25270 */
[----:B------:R-:W-:Y:S02]  /*4360*/  USEL UR8, URZ, 0x1, UP0 ;  /* 0x000000013f087887 */ /* 0x000fe40008000000 */
[----:B------:R-:W-:-:S02]  /*4370*/  USEL UR12, UR12, URZ, UP0 ;  /* 0x0000003f0c0c7287 */ /* 0x000fc40008000000 */
[----:B------:R-:W-:Y:S02]  /*4380*/  USEL UR24, UR24, URZ, UP1 ;  /* 0x0000003f18187287 */ /* 0x000fe40008800000 */
[----:B------:R-:W-:Y:S01]  /*4390*/  LOP3.LUT R227, R227, UR8, RZ, 0x3c, !PT ;  /* 0x00000008e3e37c12 */ /* 0x000fe2000f8e3cff */
[----:B------:R-:W-:Y:S01]  /*43a0*/  UMOV UR8, 0x1 ;  /* 0x0000000100087882 */ /* 0x000fe20000000000 */
[----:B------:R-:W-:Y:S08]  /*43b0*/  @P0 BRA `(.L_x_32) ;  /* 0xffffffec00480947 */ /* 0x000ff0000383ffff */
.L_x_24:
[----:B------:R-:W-:-:S04]  /*43c0*/  UISETP.NE.AND UP0, UPT, UR6, URZ, UPT ;  /* 0x0000003f0600728c */ /* 0x000fc8000bf05270 */
[----:B------:R-:W-:-:S06]  /*43d0*/  USEL UR6, URZ, 0x1, !UP0 ;  /* 0x000000013f067887 */ /* 0x000fcc000c000000 */
[----:B------:R-:W-:-:S13]  /*43e0*/  ISETP.NE.AND P0, PT, RZ, UR6, PT ;  /* 0x00000006ff007c0c */ /* 0x000fda000bf05270 */
[----:B------:R-:W-:Y:S05]  /*43f0*/  @!P0 BRA `(.L_x_33) ;  /* 0x0000000c00dc8947 */ /* 0x000fea0003800000 */
[----:B------:R-:W2:Y:S04]  /*4400*/  LDL.LU R227, [R1+0x74] ;  /* 0x0000740001e37983 */ /* 0x000ea80000300800 */
[----:B--2---:R0:W-:Y:S04]  /*4410*/  STL [R1+0x90], R227 ;  /* 0x000090e301007387 */ /* 0x0041e80000100800 */
[----:B0-----:R-:W2:Y:S04]  /*4420*/  LDL.LU R227, [R1+0x70] ;  /* 0x0000700001e37983 */ /* 0x001ea80000300800 */
        /* <DEDUP_REMOVED lines=55> */
[----:B0-----:R-:W2:Y:S01]  /*47a0*/  LDL.LU R227, [R1] ;  /* 0x0000000001e37983 */ /* 0x001ea20000300800 */
[----:B------:R-:W-:-:S02]  /*47b0*/  WARPGROUP.DEPBAR.LE gsb0, 0x0 ;  /* 0x00008000000079c5 */ /* 0x000fc40000010000 */
[----:B------:R-:W-:Y:S01]  /*47c0*/  FADD R226, R88, R226 ;  /* 0x000000e258e27221 */ /* 0x000fe20000000000 */
        /* <DEDUP_REMOVED lines=95> */
[----:B-----5:R-:W-:Y:S01]  /*4dc0*/  FADD R2, R56, R2 ;  /* 0x0000000238027221 */ /* 0x020fe20000000000 */
[----:B------:R-:W-:Y:S01]  /*4dd0*/  FADD R0, R57, R0 ;  /* 0x0000000039007221 */ /* 0x000fe20000000000 */
[----:B--2---:R-:W-:-:S05]  /*4de0*/  FADD R227, R58, R227 ;  /* 0x000000e33ae37221 */ /* 0x004fca0000000000 */
[----:B------:R0:W-:Y:S04]  /*4df0*/  STL [R1], R227 ;  /* 0x000000e301007387 */ /* 0x0001e80000100800 */
[----:B0-----:R-:W2:Y:S02]  /*4e00*/  LDL.LU R227, [R1+0x100] ;  /* 0x0001000001e37983 */ /* 0x001ea40000300800 */
[----:B--2---:R-:W-:-:S05]  /*4e10*/  FADD R227, R59, R227 ;  /* 0x000000e33be37221 */ /* 0x004fca0000000000 */
[----:B------:R0:W-:Y:S04]  /*4e20*/  STL [R1+0x4], R227 ;  /* 0x000004e301007387 */ /* 0x0001e80000100800 */
        /* <DEDUP_REMOVED lines=83> */
[----:B------:R0:W-:Y:S02]  /*5360*/  STL [R1+0x74], R227 ;  /* 0x000074e301007387 */ /* 0x0001e40000100800 */
.L_x_33:
[----:B------:R-:W-:Y:S02]  /*5370*/  WARPGROUP.DEPBAR.LE gsb0, 0x0 ;  /* 0x00008000000079c5 */ /* 0x000fe40000010000 */
[----:B------:R-:W2:Y:S02]  /*5380*/  LDC R24, c[0x0][0x28c] ;  /* 0x0000a300ff187b82 */ /* 0x000ea40000000800 */
[----:B--2---:R-:W-:-:S13]  /*5390*/  ISETP.GE.AND P0, PT, R24, 0x1, PT ;  /* 0x000000011800780c */ /* 0x004fda0003f06270 */
[----:B------:R-:W-:Y:S05]  /*53a0*/  @!P0 BRA `(.L_x_34) ;  /* 0x0000000000648947 */ /* 0x000fea0003800000 */
[----:B------:R-:W-:-:S06]  /*53b0*/  UISETP.NE.AND UP0, UPT, UR23, 0x3, UPT ;  /* 0x000000031700788c */ /* 0x000fcc000bf05270 */
[----:B------:R-:W-:-:S13]  /*53c0*/  PLOP3.LUT P0, PT, PT, PT, UP0, 0x80, 0x0 ;  /* 0x000000000000781c */ /* 0x000fda0003f0f008 */
[----:B------:R-:W-:Y:S05]  /*53d0*/  @!P0 BRA `(.L_x_35) ;  /* 0x0000000000048947 */ /* 0x000fea0003800000 */
[----:B------:R-:W-:Y:S01]  /*53e0*/  BPT.TRAP 0x1 ;  /* 0x000000040000795c */ /* 0x000fe20000300000 */
.L_x_35:
[----:B0-----:R-:W2:Y:S01]  /*53f0*/  LDL R227, [R1+0x78] ;  /* 0x0000780001e37983 */ /* 0x001ea20000100800 */
[----:B------:R-:W-:Y:S01]  /*5400*/  BSSY B0, `(.L_x_36) ;  /* 0x000000f000007945 */ /* 0x000fe20003800000 */
[----:B--2---:R-:W-:-:S13]  /*5410*/  ISETP.NE.AND P0, PT, R227, RZ, PT ;  /* 0x000000ffe300720c */ /* 0x004fda0003f05270 */
[----:B------:R-:W-:Y:S05]  /*5420*/  @!P0 BRA `(.L_x_37) ;  /* 0x0000000000308947 */ /* 0x000fea0003800000 */
[----:B------:R-:W2:Y:S01]  /*5430*/  LDL R227, [R1+0x7c] ;  /* 0x00007c0001e37983 */ /* 0x000ea20000100800 */
[----:B------:R-:W-:-:S04]  /*5440*/  UISETP.LT.AND UP0, UPT, UR9, 0x1, UPT ;  /* 0x000000010900788c */ /* 0x000fc8000bf01270 */
[----:B------:R-:W-:-:S04]  /*5450*/  USEL UR8, UR9, 0x1, UP0 ;  /* 0x0000000109087887 */ /* 0x000fc80008000000 */
[----:B------:R-:W-:-:S04]  /*5460*/  UIADD3 UR8, UR5, UR9, -UR8 ;  /* 0x0000000905087290 */ /* 0x000fc8000fffe808 */
[----:B------:R-:W-:-:S04]  /*5470*/  UIMAD.WIDE.U32 UR6, UR8, 0x38e38e39, URZ ;  /* 0x38e38e39080678a5 */ /* 0x000fc8000f8e003f */
[----:B------:R-:W-:-:S04]  /*5480*/  USHF.R.U32.HI UR6, URZ, 0x1, UR7 ;  /* 0x000000013f067899 */ /* 0x000fc80008011607 */
[----:B------:R-:W-:-:S04]  /*5490*/  UIMAD UR8, UR6, -0x9, UR8 ;  /* 0xfffffff7060878a4 */ /* 0x000fc8000f8e0208 */
[----:B------:R-:W-:-:S04]  /*54a0*/  ULEA UR8, UR8, UR10, 0x3 ;  /* 0x0000000a08087291 */ /* 0x000fc8000f8e183f */
[----:B------:R-:W-:-:S06]  /*54b0*/  UIADD3 UR8, UR8, 0x48, URZ ;  /* 0x0000004808087890 */ /* 0x000fcc000fffe03f */
[----:B------:R-:W-:-:S05]  /*54c0*/  IMAD.U32 R24, RZ, RZ, UR8 ;  /* 0x00000008ff187e24 */ /* 0x000fca000f8e00ff */
[----:B--2---:R-:W-:-:S04]  /*54d0*/  PRMT R24, R227, 0x654, R24 ;  /* 0x00000654e3187816 */ /* 0x004fc80000000018 */
[----:B------:R0:W-:Y:S03]  /*54e0*/  SYNCS.ARRIVE.TRANS64.RED.A1T0 RZ, [R24+URZ], RZ ;  /* 0x000000ff18ff79a7 */ /* 0x0001e6000810043f */
.L_x_37:
[----:B------:R-:W-:Y:S05]  /*54f0*/  BSYNC B0 ;  /* 0x0000000000007941 */ /* 0x000fea0003800000 */
.L_x_36:
[----:B------:R-:W-:-:S06]  /*5500*/  UISETP.GT.U32.AND UP0, UPT, UR13, 0x1, UPT ;  /* 0x000000010d00788c */ /* 0x000fcc000bf04070 */
[----:B------:R-:W-:-:S13]  /*5510*/  PLOP3.LUT P0, PT, PT, PT, UP0, 0x80, 0x0 ;  /* 0x000000000000781c */ /* 0x000fda0003f0f008 */
[----:B------:R-:W-:Y:S05]  /*5520*/  @P0 BRA `(.L_x_34) ;  /* 0x0000000000040947 */ /* 0x000fea0003800000 */
[----:B------:R-:W-:Y:S01]  /*5530*/  BPT.TRAP 0x1 ;  /* 0x000000040000795c */ /* 0x000fe20000300000 */
.L_x_34:
[----:B-----5:R2:W-:Y:S01]  /*5540*/  STL [R1+0x94], R2 ;  /* 0x0000940201007387 */ /* 0x0205e20000100800 */
[----:B------:R-:W3:Y:S01]  /*5550*/  LDC R29, c[0x0][0x288] ;  /* 0x0000a200ff1d7b82 */ /* 0x000ee20000000800 */
[----:B------:R-:W-:Y:S02]  /*5560*/  UIADD3 UR10, UR9, UR5, URZ ;  /* 0x00000005090a7290 */ /* 0x000fe4000fffe03f */
[----:B------:R-:W-:Y:S01]  /*5570*/  USHF.R.S32.HI UR11, URZ, 0x1f, UR22 ;  /* 0x0000001f3f0b7899 */ /* 0x000fe20008011416 */
[----:B------:R-:W-:Y:S01]  /*5580*/  ULDC.64 UR6, c[0x0][0x5d0] ;  /* 0x0001740000067ab9 */ /* 0x000fe20000000a00 */
[----:B------:R-:W-:Y:S01]  /*5590*/  ULDC UR12, c[0x0][0x284] ;  /* 0x0000a100000c7ab9 */ /* 0x000fe20000000800 */
[----:B--2---:R-:W2:Y:S04]  /*55a0*/  LDL.LU R2, [R1+0x88] ;  /* 0x0000880001027983 */ /* 0x004ea80000300800 */
[----:B------:R4:W-:Y:S04]  /*55b0*/  STL [R1+0x90], R0 ;  /* 0x0000900001007387 */ /* 0x0009e80000100800 */
[----:B0-----:R-:W3:Y:S01]  /*55c0*/  LDL.LU R227, [R1+0x8c] ;  /* 0x00008c0001e37983 */ /* 0x001ee20000300800 */
[----:B----4-:R-:W0:Y:S02]  /*55d0*/  S2R R0, SR_TID.X ;  /* 0x0000000000007919 */ /* 0x010e240000002100 */
[----:B0-----:R-:W-:-:S02]  /*55e0*/  SHF.R.U32.HI R24, RZ, 0x2, R0 ;  /* 0x00000002ff187819 */ /* 0x001fc40000011600 */
[----:B------:R-:W-:Y:S02]  /*55f0*/  LOP3.LUT R26, R0, 0x60, RZ, 0xc0, !PT ;  /* 0x00000060001a7812 */ /* 0x000fe400078ec0ff */
[----:B------:R-:W-:Y:S02]  /*5600*/  SHF.R.U32.HI R27, RZ, 0x7, R0 ;  /* 0x00000007ff1b7819 */ /* 0x000fe40000011600 */
[----:B------:R-:W-:Y:S02]  /*5610*/  LOP3.LUT R25, R24, 0x7, RZ, 0xc0, !PT ;  /* 0x0000000718197812 */ /* 0x000fe400078ec0ff */
[----:B------:R-:W-:Y:S02]  /*5620*/  SHF.R.U32.HI R28, RZ, 0x1, R26 ;  /* 0x00000001ff1c7819 */ /* 0x000fe4000001161a */
[----:B------:R-:W-:Y:S02]  /*5630*/  LOP3.LUT R24, R27, 0x1, RZ, 0xc0, !PT ;  /* 0x000000011b187812 */ /* 0x000fe400078ec0ff */
[----:B------:R-:W-:Y:S01]  /*5640*/  IADD3 R27, RZ, -R28, -R25 ;  /* 0x8000001cff1b7210 */ /* 0x000fe20007ffe819 */
[----:B------:R-:W-:-:S02]  /*5650*/  IMAD.SHL.U32 R32, R0, 0x2, RZ ;  /* 0x0000000200207824 */ /* 0x000fc400078e00ff */
[C---:B------:R-:W-:Y:S02]  /*5660*/  IMAD.SHL.U32 R26, R24.reuse, 0x40, RZ ;  /* 0x00000040181a7824 */ /* 0x040fe400078e00ff */
[----:B------:R-:W-:Y:S01]  /*5670*/  IMAD R42, R24, -0x40, R27 ;  /* 0xffffffc0182a7824 */ /* 0x000fe200078e021b */
[----:B------:R-:W-:Y:S01]  /*5680*/  LOP3.LUT R24, R0, 0x3, RZ, 0xc0, !PT ;  /* 0x0000000300187812 */ /* 0x000fe200078ec0ff */
[----:B--2---:R-:W-:Y:S02]  /*5690*/  IMAD.SHL.U32 R41, R2, 0x80, RZ ;  /* 0x0000008002297824 */ /* 0x004fe400078e00ff */
[----:B------:R0:W5:Y:S04]  /*56a0*/  LDL.LU R2, [R1+0x94] ;  /* 0x0000940001027983 */ /* 0x0001680000300800 */
[----:B------:R0:W5:Y:S01]  /*56b0*/  LDL.LU R0, [R1+0x90] ;  /* 0x0000900001007983 */ /* 0x0001620000300800 */
[----:B------:R-:W-:Y:S01]  /*56c0*/  LOP3.LUT R43, R26, 0x40, R25, 0xe2, !PT ;  /* 0x000000401a2b7812 */ /* 0x000fe200078ee219 */
[----:B---3--:R-:W-:Y:S01]  /*56d0*/  IMAD.SHL.U32 R25, R227, 0x100, RZ ;  /* 0x00000100e3197824 */ /* 0x008fe200078e00ff */
[----:B------:R-:W-:Y:S01]  /*56e0*/  UISETP.GT.U32.AND UP0, UPT, UR10, 0x8, UPT ;  /* 0x000000080a00788c */ /* 0x000fe2000bf04070 */
[C---:B------:R-:W-:Y:S01]  /*56f0*/  ISETP.GE.AND P0, PT, R41.reuse, R29, PT ;  /* 0x0000001d2900720c */ /* 0x040fe20003f06270 */
[----:B------:R-:W-:Y:S01]  /*5700*/  UIMAD UR5, UR11, UR6, URZ ;  /* 0x000000060b0572a4 */ /* 0x000fe2000f8e023f */
[----:B------:R-:W-:Y:S01]  /*5710*/  LOP3.LUT R32, R41, 0x6, R32, 0xf8, !PT ;  /* 0x0000000629207812 */ /* 0x000fe200078ef820 */
[----:B------:R-:W-:Y:S01]  /*5720*/  UISETP.LT.U32.AND UP0, UPT, UR9, 0x9, UP0 ;  /* 0x000000090900788c */ /* 0x000fe20008701070 */
[----:B------:R-:W-:Y:S01]  /*5730*/  ISETP.GE.OR P0, PT, R25, UR12, P0 ;  /* 0x0000000c19007c0c */ /* 0x000fe20008706670 */
[----:B------:R-:W-:Y:S01]  /*5740*/  UISETP.GE.U32.AND UP1, UPT, UR9, 0x9, UPT ;  /* 0x000000090900788c */ /* 0x000fe2000bf26070 */
[----:B------:R-:W-:Y:S01]  /*5750*/  IMAD.U32 R27, RZ, RZ, UR6 ;  /* 0x00000006ff1b7e24 */ /* 0x000fe2000f8e00ff */
[----:B------:R-:W-:Y:S01]  /*5760*/  UIMAD UR8, UR22, UR7, UR5 ;  /* 0x00000007160872a4 */ /* 0x000fe2000f8e0205 */
[----:B------:R-:W-:Y:S01]  /*5770*/  SHF.R.S32.HI R33, RZ, 0x1f, R32 ;  /* 0x0000001fff217819 */ /* 0x000fe20000011420 */
[----:B------:R-:W-:-:S02]  /*5780*/  UIMAD.WIDE.U32 UR6, UR10, 0x38e38e39, URZ ;  /* 0x38e38e390a0678a5 */ /* 0x000fc4000f8e003f */
[----:B------:R-:W-:Y:S02]  /*5790*/  USEL UR5, URZ, 0x1, !UP0 ;  /* 0x000000013f057887 */ /* 0x000fe4000c000000 */
[----:B------:R-:W-:Y:S01]  /*57a0*/  USHF.R.U32.HI UR6, URZ, 0x1, UR7 ;  /* 0x000000013f067899 */ /* 0x000fe20008011607 */
[----:B------:R-:W-:Y:S01]  /*57b0*/  IMAD.WIDE.U32 R26, R27, UR22, R32 ;  /* 0x000000161b1a7c25 */ /* 0x000fe2000f8e0020 */
[----:B------:R-:W-:Y:S01]  /*57c0*/  ULOP3.LUT UR4, UR4, UR5, URZ, 0x3c, !UPT ;  /* 0x0000000504047292 */ /* 0x000fe2000f8e3c3f */
[----:B------:R-:W-:Y:S02]  /*57d0*/  IADD3 R42, -R25, UR12, R42 ;  /* 0x0000000c192a7c10 */ /* 0x000fe4000fffe12a */
[----:B------:R-:W-:Y:S01]  /*57e0*/  IMAD.WIDE R38, R227, 0x100, RZ ;  /* 0x00000100e3267825 */ /* 0x000fe200078e02ff */
[----:B------:R-:W-:Y:S02]  /*57f0*/  UIMAD UR5, UR6, -0x9, UR10 ;  /* 0xfffffff7060578a4 */ /* 0x000fe4000f8e020a */
[----:B------:R-:W-:Y:S01]  /*5800*/  @UP1 ULOP3.LUT UR4, UR4, 0x1, UR6, 0x78, !UPT ;  /* 0x0000000104041892 */ /* 0x000fe2000f8e7806 */
[----:B------:R-:W-:-:S02]  /*5810*/  IMAD R24, R24, -0x2, R29 ;  /* 0xfffffffe18187824 */ /* 0x000fc400078e021d */
[----:B------:R-:W-:Y:S01]  /*5820*/  VIADD R27, R27, UR8 ;  /* 0x000000081b1b7c36 */ /* 0x000fe20008000000 */
[----:B------:R-:W-:Y:S01]  /*5830*/  LOP3.LUT R43, R38, R43, R28, 0xfe, !PT ;  /* 0x0000002b262b7212 */ /* 0x000fe200078efe1c */
[----:B------:R-:W-:Y:S02]  /*5840*/  IMAD.IADD R41, R24, 0x1, -R41 ;  /* 0x0000000118297824 */ /* 0x000fe400078e0a29 */
[----:B------:R-:W-:Y:S01]  /*5850*/  IMAD.MOV.U32 R40, RZ, RZ, -0x1 ;  /* 0xffffffffff287424 */ /* 0x000fe200078e00ff */
[----:B0-----:R-:W-:Y:S06]  /*5860*/  @P0 BRA `(.L_x_38) ;  /* 0x0000008c00fc0947 */ /* 0x001fec0003800000 */
[----:B------:R-:W0:Y:S01]  /*5870*/  LDC.64 R28, c[0x0][0x5c8] ;  /* 0x00017200ff1c7b82 */ /* 0x000e220000000a00 */
[----:B------:R-:W-:Y:S01]  /*5880*/  ULDC.64 UR6, c[0x0][0x5c0] ;  /* 0x0001700000067ab9 */ /* 0x000fe20000000a00 */
[----:B------:R-:W-:Y:S01]  /*5890*/  BSSY B0, `(.L_x_38) ;  /* 0x00008fc000007945 */ /* 0x000fe20003800000 */
[-C--:B0-----:R-:W-:Y:S01]  /*58a0*/  IMAD R24, R39, R28.reuse, RZ ;  /* 0x0000001c27187224 */ /* 0x081fe200078e02ff */
[----:B------:R-:W-:Y:S01]  /*58b0*/  SHF.L.U64.HI R34, R28, 0x3, R29 ;  /* 0x000000031c227819 */ /* 0x000fe2000001021d */
[----:B------:R-:W-:-:S04]  /*58c0*/  IMAD.WIDE.U32 R26, R43, R28, R26 ;  /* 0x0000001c2b1a7225 */ /* 0x000fc800078e001a */
[----:B------:R-:W-:Y:S01]  /*58d0*/  IMAD R25, R43, R29, R24 ;  /* 0x0000001d2b197224 */ /* 0x000fe200078e0218 */
[----:B------:R-:W-:Y:S01]  /*58e0*/  IADD3 R24, P3, R26, UR6, RZ ;  /* 0x000000061a187c10 */ /* 0x000fe2000ff7e0ff */
[C---:B------:R-:W-:Y:S01]  /*58f0*/  IMAD.SHL.U32 R35, R28.reuse, 0x8, RZ ;  /* 0x000000081c237824 */ /* 0x040fe200078e00ff */
[----:B------:R-:W-:Y:S01]  /*5900*/  LEA R30, P2, R28, R26, 0x7 ;  /* 0x0000001a1c1e7211 */ /* 0x000fe200078438ff */
[----:B------:R-:W-:-:S03]  /*5910*/  IMAD.IADD R27, R27, 0x1, R25 ;  /* 0x000000011b1b7824 */ /* 0x000fc600078e0219 */
[----:B------:R-:W-:Y:S02]  /*5920*/  IADD3 R26, P1, P0, R26, UR6, R35 ;  /* 0x000000061a1a7c10 */ /* 0x000fe4000f83e023 */
[----:B------:R-:W-:Y:S02]  /*5930*/  IADD3.X R25, R27, UR7, RZ, P3, !PT ;  /* 0x000000071b197c10 */ /* 0x000fe40009ffe4ff */
[----:B------:R-:W-:Y:S02]  /*5940*/  FSETP.NEU.AND P3, PT, RZ, UR21, PT ;  /* 0x00000015ff007c0b */ /* 0x000fe4000bf6d000 */
[----:B------:R-:W-:Y:S02]  /*5950*/  LEA.HI.X R31, R28, R27, R29, 0x7, P2 ;  /* 0x0000001b1c1f7211 */ /* 0x000fe400010f3c1d */
[C---:B------:R-:W-:Y:S02]  /*5960*/  IADD3 R28, P2, R30.reuse, UR6, RZ ;  /* 0x000000061e1c7c10 */ /* 0x040fe4000ff5e0ff */
[----:B------:R-:W-:-:S02]  /*5970*/  IADD3 R30, P5, P6, R30, UR6, R35 ;  /* 0x000000061e1e7c10 */ /* 0x000fc4000febe023 */
[----:B------:R-:W-:Y:S02]  /*5980*/  IADD3.X R29, R31, UR7, RZ, P2, !PT ;  /* 0x000000071f1d7c10 */ /* 0x000fe400097fe4ff */
[--C-:B------:R-:W-:Y:S02]  /*5990*/  IADD3.X R27, R27, UR7, R34.reuse, P1, P0 ;  /* 0x000000071b1b7c10 */ /* 0x100fe40008fe0422 */
[----:B------:R-:W-:Y:S01]  /*59a0*/  IADD3.X R31, R31, UR7, R34, P5, P6 ;  /* 0x000000071f1f7c10 */ /* 0x000fe2000afec422 */
[----:B------:R-:W-:Y:S06]  /*59b0*/  @!P3 BRA `(.L_x_39) ;  /* 0x0000006c001cb947 */ /* 0x000fec0003800000 */
[----:B------:R-:W-:Y:S01]  /*59c0*/  ULDC.64 UR16, c[0x0][0x5b8] ;  /* 0x00016e0000107ab9 */ /* 0x000fe20000000a00 */
[----:B------:R-:W-:Y:S01]  /*59d0*/  ISETP.GE.AND P0, PT, R42, 0x1, PT ;  /* 0x000000012a00780c */ /* 0x000fe20003f06270 */
[----:B------:R-:W-:Y:S02]  /*59e0*/  UIMAD UR6, UR11, UR16, URZ ;  /* 0x000000100b0672a4 */ /* 0x000fe4000f8e023f */
[----:B------:R-:W-:Y:S01]  /*59f0*/  IMAD.U32 R35, RZ, RZ, UR16 ;  /* 0x00000010ff237e24 */ /* 0x000fe2000f8e00ff */
[----:B------:R-:W-:Y:S01]  /*5a00*/  BSSY B1, `(.L_x_40) ;  /* 0x0000010000017945 */ /* 0x000fe20003800000 */
[----:B------:R-:W-:Y:S01]  /*5a10*/  ISETP.LT.OR P3, PT, R41, 0x1, !P0 ;  /* 0x000000012900780c */ /* 0x000fe20004761670 */
[----:B------:R-:W-:Y:S02]  /*5a20*/  UIMAD UR6, UR22, UR17, UR6 ;  /* 0x00000011160672a4 */ /* 0x000fe4000f8e0206 */
[----:B------:R-:W-:Y:S01]  /*5a30*/  IMAD.WIDE.U32 R32, R35, UR22, R32 ;  /* 0x0000001623207c25 */ /* 0x000fe2000f8e0020 */
[----:B------:R-:W-:-:S03]  /*5a40*/  ULDC.64 UR10, c[0x0][0x5a8] ;  /* 0x00016a00000a7ab9 */ /* 0x000fc60000000a00 */
[----:B------:R-:W-:Y:S02]  /*5a50*/  IMAD.MOV.U32 R36, RZ, RZ, R32 ;  /* 0x000000ffff247224 */ /* 0x000fe400078e0020 */
[----:B------:R-:W-:Y:S01]  /*5a60*/  VIADD R37, R33, UR6 ;  /* 0x0000000621257c36 */ /* 0x000fe20008000000 */
[----:B------:R-:W-:Y:S02]  /*5a70*/  ULDC.64 UR6, c[0x0][0x5b0] ;  /* 0x00016c0000067ab9 */ /* 0x000fe40000000a00 */
[----:B------:R-:W-:Y:S02]  /*5a80*/  IMAD R34, R39, UR6, RZ ;  /* 0x0000000627227c24 */ /* 0x000fe4000f8e02ff */
[----:B------:R-:W-:-:S04]  /*5a90*/  IMAD.WIDE.U32 R32, R43, UR6, R36 ;  /* 0x000000062b207c25 */ /* 0x000fc8000f8e0024 */
[--C-:B------:R-:W-:Y:S01]  /*5aa0*/  IMAD R35, R43, UR7, R34.reuse ;  /* 0x000000072b237c24 */ /* 0x100fe2000f8e0222 */
[----:B------:R-:W-:Y:S02]  /*5ab0*/  IADD3 R32, P1, R32, UR10, RZ ;  /* 0x0000000a20207c10 */ /* 0x000fe4000ff3e0ff */
[----:B------:R-:W-:Y:S02]  /*5ac0*/  PRMT R34, RZ, 0x7610, R34 ;  /* 0x00007610ff227816 */ /* 0x000fe40000000022 */
[----:B------:R-:W-:Y:S01]  /*5ad0*/  IADD3.X R33, R33, UR11, R35, P1, !PT ;  /* 0x0000000b21217c10 */ /* 0x000fe20008ffe423 */
[----:B------:R-:W-:Y:S08]  /*5ae0*/  @P3 BRA `(.L_x_41) ;  /* 0x0000000000043947 */ /* 0x000ff00003800000 */
[----:B------:R0:W5:Y:S02]  /*5af0*/  LDG.E.U8 R34, desc[UR14][R32.64] ;  /* 0x0000000e20227981 */ /* 0x000164000c1e1100 */
.L_x_41:
[----:B------:R-:W-:Y:S05]  /*5b00*/  BSYNC B1 ;  /* 0x0000000000017941 */ /* 0x000fea0003800000 */
.L_x_40:
[----:B-----5:R-:W-:Y:S01]  /*5b10*/  LOP3.LUT R34, R34, 0xff, RZ, 0xc0, !PT ;  /* 0x000000ff22227812 */ /* 0x020fe200078ec0ff */
[----:B------:R-:W-:Y:S01]  /*5b20*/  BSSY B1, `(.L_x_42) ;  /* 0x000000b000017945 */ /* 0x000fe20003800000 */
[----:B------:R-:W-:Y:S02]  /*5b30*/  ISETP.LT.OR P2, PT, R41, 0x2, !P0 ;  /* 0x000000022900780c */ /* 0x000fe40004741670 */
[----:B------:R-:W-:-:S05]  /*5b40*/  F2FP.F16.E5M2.UNPACK_B R34, R34 ;  /* 0x00000022ff22723e */ /* 0x000fca00020004ff */
[----:B------:R-:W-:-:S05]  /*5b50*/  HADD2.F32 R34, -RZ, R34.H0_H0 ;  /* 0x20000022ff227230 */ /* 0x000fca0000004100 */
[----:B------:R-:W-:Y:S01]  /*5b60*/  FMUL R35, R34, UR21 ;  /* 0x0000001522237c20 */ /* 0x000fe20008400000 */
[----:B------:R-:W-:-:S03]  /*5b70*/  PRMT R34, RZ, 0x7610, R34 ;  /* 0x00007610ff227816 */ /* 0x000fc60000000022 */
[----:B------:R-:W-:-:S05]  /*5b80*/  FFMA R35, R226, UR20, R35 ;  /* 0x00000014e2237c23 */ /* 0x000fca0008000023 */
[----:B------:R-:W-:-:S05]  /*5b90*/  F2FP.SATFINITE.E5M2.F32.PACK_AB_MERGE_C R35, RZ, R35, RZ ;  /* 0x00000023ff23723e */ /* 0x000fca00048060ff */
[----:B------:R2:W-:Y:S01]  /*5ba0*/  @!P3 STG.E.U8 desc[UR14][R24.64], R35 ;  /* 0x000000231800b986 */ /* 0x0005e2000c10110e */
[----:B------:R-:W-:Y:S05]  /*5bb0*/  @P2 BRA `(.L_x_43) ;  /* 0x0000000000042947 */ /* 0x000fea0003800000 */
[----:B------:R3:W5:Y:S02]  /*5bc0*/  LDG.E.U8 R34, desc[UR14][R32.64+0x1] ;  /* 0x0000010e20227981 */ /* 0x000764000c1e1100 */
.L_x_43:
[----:B------:R-:W-:Y:S05]  /*5bd0*/  BSYNC B1 ;  /* 0x0000000000017941 */ /* 0x000fea0003800000 */
.L_x_42:
[----:B-----5:R-:W-:Y:S01]  /*5be0*/  LOP3.LUT R34, R34, 0xff, RZ, 0xc0, !PT ;  /* 0x000000ff22227812 */ /* 0x020fe200078ec0ff */
[----:B------:R-:W-:Y:S01]  /*5bf0*/  BSSY B1, `(.L_x_44) ;  /* 0x0000013000017945 */ /* 0x000fe20003800000 */
[----:B------:R-:W-:Y:S02]  /*5c00*/  IADD3 R45, P1, R43, 0x8, RZ ;  /* 0x000000082b2d7810 */ /* 0x000fe40007f3e0ff */
[----:B------:R-:W-:-:S03]  /*5c10*/  F2FP.F16.E5M2.UNPACK_B R34, R34 ;  /* 0x00000022ff22723e */ /* 0x000fc600020004ff */
[----:B--2---:R-:W-:Y:S01]  /*5c20*/  IMAD.X R35, RZ, RZ, R39, P1 ;  /* 0x000000ffff237224 */ /* 0x004fe200008e0627 */
[----:B------:R-:W-:Y:S01]  /*5c30*/  ISETP.GE.AND P1, PT, R42, 0x9, PT ;  /* 0x000000092a00780c */ /* 0x000fe20003f26270 */
[----:B------:R-:W-:Y:S02]  /*5c40*/  HADD2.F32 R34, -RZ, R34.H0_H0 ;  /* 0x20000022ff227230 */ /* 0x000fe40000004100 */
[----:B------:R-:W-:Y:S01]  /*5c50*/  IMAD R46, R35, UR6, RZ ;  /* 0x00000006232e7c24 */ /* 0x000fe2000f8e02ff */
[----:B------:R-:W-:Y:S02]  /*5c60*/  ISETP.LT.OR P5, PT, R41, 0x1, !P1 ;  /* 0x000000012900780c */ /* 0x000fe40004fa1670 */
[----:B------:R-:W-:Y:S01]  /*5c70*/  FMUL R44, R34, UR21 ;  /* 0x00000015222c7c20 */ /* 0x000fe20008400000 */
[----:B------:R-:W-:-:S04]  /*5c80*/  IMAD.WIDE.U32 R34, R45, UR6, R36 ;  /* 0x000000062d227c25 */ /* 0x000fc8000f8e0024 */
[----:B------:R-:W-:Y:S01]  /*5c90*/  FFMA R44, R225, UR20, R44 ;  /* 0x00000014e12c7c23 */ /* 0x000fe2000800002c */
[----:B------:R-:W-:Y:S01]  /*5ca0*/  IMAD R45, R45, UR7, R46 ;  /* 0x000000072d2d7c24 */ /* 0x000fe2000f8e022e */
[----:B------:R-:W-:-:S03]  /*5cb0*/  IADD3 R34, P3, R34, UR10, RZ ;  /* 0x0000000a22227c10 */ /* 0x000fc6000ff7e0ff */
[----:B------:R-:W-:Y:S02]  /*5cc0*/  F2FP.SATFINITE.E5M2.F32.PACK_AB_MERGE_C R47, RZ, R44, RZ ;  /* 0x0000002cff2f723e */ /* 0x000fe400048060ff */
[----:B------:R-:W-:Y:S02]  /*5cd0*/  IADD3.X R35, R35, UR11, R45, P3, !PT ;  /* 0x0000000b23237c10 */ /* 0x000fe40009ffe42d */
[----:B------:R-:W-:Y:S01]  /*5ce0*/  PRMT R44, RZ, 0x7610, R44 ;  /* 0x00007610ff2c7816 */ /* 0x000fe2000000002c */
[----:B------:R2:W-:Y:S01]  /*5cf0*/  @!P2 STG.E.U8 desc[UR14][R24.64+0x1], R47 ;  /* 0x0000012f1800a986 */ /* 0x0005e2000c10110e */
[----:B------:R-:W-:Y:S05]  /*5d00*/  @P5 BRA `(.L_x_45) ;  /* 0x0000000000045947 */ /* 0x000fea0003800000 */
[----:B------:R4:W5:Y:S02]  /*5d10*/  LDG.E.U8 R44, desc[UR14][R34.64] ;  /* 0x0000000e222c7981 */ /* 0x000964000c1e1100 */
.L_x_45:
[----:B------:R-:W-:Y:S05]  /*5d20*/  BSYNC B1 ;  /* 0x0000000000017941 */ /* 0x000fea0003800000 */
.L_x_44:
        /* <DEDUP_REMOVED lines=12> */
.L_x_47:
[----:B------:R-:W-:Y:S05]  /*5df0*/  BSYNC B1 ;  /* 0x0000000000017941 */ /* 0x000fea0003800000 */
.L_x_46:
[----:B-----5:R-:W-:Y:S01]  /*5e00*/  LOP3.LUT R44, R44, 0xff, RZ, 0xc0, !PT ;  /* 0x000000ff2c2c7812 */ /* 0x020fe200078ec0ff */
[----:B------:R-:W-:Y:S01]  /*5e10*/  BSSY B1, `(.L_x_48) ;  /* 0x000000b000017945 */ /* 0x000fe20003800000 */
[----:B------:R-:W-:Y:S02]  /*5e20*/  ISETP.LT.OR P3, PT, R41, 0x9, !P0 ;  /* 0x000000092900780c */ /* 0x000fe40004761670 */
[----:B------:R-:W-:-:S05]  /*5e30*/  F2FP.F16.E5M2.UNPACK_B R44, R44 ;  /* 0x0000002cff2c723e */ /* 0x000fca00020004ff */
[----:B------:R-:W-:-:S05]  /*5e40*/  HADD2.F32 R44, -RZ, R44.H0_H0 ;  /* 0x2000002cff2c7230 */ /* 0x000fca0000004100 */
[----:B------:R-:W-:-:S04]  /*5e50*/  FMUL R44, R44, UR21 ;  /* 0x000000152c2c7c20 */ /* 0x000fc80008400000 */
[----:B------:R-:W-:-:S05]  /*5e60*/  FFMA R44, R223, UR20, R44 ;  /* 0x00000014df2c7c23 */ /* 0x000fca000800002c */
[----:B0-----:R-:W-:Y:S02]  /*5e70*/  F2FP.SATFINITE.E5M2.F32.PACK_AB_MERGE_C R45, RZ, R44, RZ ;  /* 0x0000002cff2d723e */ /* 0x001fe400048060ff */
[----:B------:R-:W-:-:S03]  /*5e80*/  PRMT R44, RZ, 0x7610, R44 ;  /* 0x00007610ff2c7816 */ /* 0x000fc6000000002c */
[----:B------:R0:W-:Y:S01]  /*5e90*/  @!P2 STG.E.U8 desc[UR14][R26.64+0x1], R45 ;  /* 0x0000012d1a00a986 */ /* 0x0001e2000c10110e */
[----:B------:R-:W-:Y:S05]  /*5ea0*/  @P3 BRA `(.L_x_49) ;  /* 0x0000000000043947 */ /* 0x000fea0003800000 */
[----:B------:R0:W5:Y:S02]  /*5eb0*/  LDG.E.U8 R44, desc[UR14][R32.64+0x8] ;  /* 0x0000080e202c7981 */ /* 0x000164000c1e1100 */
.L_x_49:
[----:B------:R-:W-:Y:S05]  /*5ec0*/  BSYNC B1 ;  /* 0x0000000000017941 */ /* 0x000fea0003800000 */
.L_x_48:
[----:B-----5:R-:W-:Y:S01]  /*5ed0*/  LOP3.LUT R44, R44, 0xff, RZ, 0xc0, !PT ;  /* 0x000000ff2c2c7812 */ /* 0x020fe200078ec0ff */
[----:B------:R-:W-:Y:S01]  /*5ee0*/  BSSY B1, `(.L_x_50) ;  /* 0x000000b000017945 */ /* 0x000fe20003800000 */
[----:B------:R-:W-:Y:S02]  /*5ef0*/  ISETP.LT.OR P2, PT, R41, 0xa, !P0 ;  /* 0x0000000a2900780c */ /* 0x000fe40004741670 */
[----:B------:R-:W-:-:S05]  /*5f00*/  F2FP.F16.E5M2.UNPACK_B R44, R44 ;  /* 0x0000002cff2c723e */ /* 0x000fca00020004ff */
[----:B------:R-:W-:-:S05]  /*5f10*/  HADD2.F32 R44, -RZ, R44.H0_H0 ;  /* 0x2000002cff2c7230 */ /* 0x000fca0000004100 */
[----:B0-----:R-:W-:Y:S01]  /*5f20*/  FMUL R45, R44, UR21 ;  /* 0x000000152c2d7c20 */ /* 0x001fe20008400000 */
[----:B------:R-:W-:-:S03]  /*5f30*/  PRMT R44, RZ, 0x7610, R44 ;  /* 0x00007610ff2c7816 */ /* 0x000fc6000000002c */
[----:B------:R-:W-:-:S05]  /*5f40*/  FFMA R45, R222, UR20, R45 ;  /* 0x00000014de2d7c23 */ /* 0x000fca000800002d */
[----:B------:R-:W-:-:S05]  /*5f50*/  F2FP.SATFINITE.E5M2.F32.PACK_AB_MERGE_C R45, RZ, R45, RZ ;  /* 0x0000002dff2d723e */ /* 0x000fca00048060ff */
[----:B------:R0:W-:Y:S01]  /*5f60*/  @!P3 STG.E.U8 desc[UR14][R24.64+0x8], R45 ;  /* 0x0000082d1800b986 */ /* 0x0001e2000c10110e */
[----:B------:R-:W-:Y:S05]  /*5f70*/  @P2 BRA `(.L_x_51) ;  /* 0x0000000000042947 */ /* 0x000fea0003800000 */
[----:B------:R0:W5:Y:S02]  /*5f80*/  LDG.E.U8 R44, desc[UR14][R32.64+0x9] ;  /* 0x0000090e202c7981 */ /* 0x000164000c1e1100 */
.L_x_51:
[----:B------:R-:W-:Y:S05]  /*5f90*/  BSYNC B1 ;  /* 0x0000000000017941 */ /* 0x000fea0003800000 */
.L_x_50:
        /* <DEDUP_REMOVED lines=12> */
.L_x_53:
[----:B------:R-:W-:Y:S05]  /*6060*/  BSYNC B1 ;  /* 0x0000000000017941 */ /* 0x000fea0003800000 */
.L_x_52:
        /* <DEDUP_REMOVED lines=12> */
.L_x_55:
[----:B------:R-:W-:Y:S05]  /*6130*/  BSYNC B1 ;  /* 0x0000000000017941 */ /* 0x000fea0003800000 */
.L_x_54:
        /* <DEDUP_REMOVED lines=12> */
.L_x_57:
[----:B------:R-:W-:Y:S05]  /*6200*/  BSYNC B1 ;  /* 0x0000000000017941 */ /* 0x000fea0003800000 */
.L_x_56:
        /* <DEDUP_REMOVED lines=12> */
.L_x_59:
[----:B------:R-:W-:Y:S05]  /*62d0*/  BSYNC B1 ;  /* 0x0000000000017941 */ /* 0x000fea0003800000 */
.L_x_58:
        /* <DEDUP_REMOVED lines=12> */
.L_x_61:
[----:B------:R-:W-:Y:S05]  /*63a0*/  BSYNC B1 ;  /* 0x0000000000017941 */ /* 0x000fea0003800000 */
.L_x_60:
        /* <DEDUP_REMOVED lines=12> */
.L_x_63:
[----:B------:R-:W-:Y:S05]  /*6470*/  BSYNC B1 ;  /* 0x0000000000017941 */ /* 0x000fea0003800000 */
.L_x_62:
        /* <DEDUP_REMOVED lines=12> */
.L_x_65:
[----:B------:R-:W-:Y:S05]  /*6540*/  BSYNC B1 ;  /* 0x0000000000017941 */ /* 0x000fea0003800000 */
.L_x_64:
        /* <DEDUP_REMOVED lines=12> */
.L_x_67:
[----:B------:R-:W-:Y:S05]  /*6610*/  BSYNC B1 ;  /* 0x0000000000017941 */ /* 0x000fea0003800000 */
.L_x_66:
        /* <DEDUP_REMOVED lines=12> */
.L_x_69:
[----:B------:R-:W-:Y:S05]  /*66e0*/  BSYNC B1 ;  /* 0x0000000000017941 */ /* 0x000fea0003800000 */
.L_x_68:
        /* <DEDUP_REMOVED lines=12> */
.L_x_71:
[----:B------:R-:W-:Y:S05]  /*67b0*/  BSYNC B1 ;  /* 0x0000000000017941 */ /* 0x000fea0003800000 */
.L_x_70:
        /* <DEDUP_REMOVED lines=12> */
.L_x_73:
[----:B------:R-:W-:Y:S05]  /*6880*/  BSYNC B1 ;  /* 0x0000000000017941 */ /* 0x000fea0003800000 */
.L_x_72:
        /* <DEDUP_REMOVED lines=12> */
.L_x_75:
[----:B------:R-:W-:Y:S05]  /*6950*/  BSYNC B1 ;  /* 0x0000000000017941 */ /* 0x000fea0003800000 */
.L_x_74:
        /* <DEDUP_REMOVED lines=12> */
.L_x_77:
[----:B------:R-:W-:Y:S05]  /*6a20*/  BSYNC B1 ;  /* 0x0000000000017941 */ /* 0x000fea0003800000 */
.L_x_76:
        /* <DEDUP_REMOVED lines=12> */
.L_x_79:
[----:B------:R-:W-:Y:S05]  /*6af0*/  BSYNC B1 ;  /* 0x0000000000017941 */ /* 0x000fea0003800000 */
.L_x_78:
        /* <DEDUP_REMOVED lines=12> */
.L_x_81:
[----:B------:R-:W-:Y:S05]  /*6bc0*/  BSYNC B1 ;  /* 0x0000000000017941 */ /* 0x000fea0003800000 */
.L_x_80:
        /* <DEDUP_REMOVED lines=12> */
.L_x_83:
[----:B------:R-:W-:Y:S05]  /*6c90*/  BSYNC B1 ;  /* 0x0000000000017941 */ /* 0x000fea0003800000 */
.L_x_82:
        /* <DEDUP_REMOVED lines=12> */
.L_x_85:
[----:B------:R-:W-:Y:S05]  /*6d60*/  BSYNC B1 ;  /* 0x0000000000017941 */ /* 0x000fea0003800000 */
.L_x_84:
        /* <DEDUP_REMOVED lines=12> */
.L_x_87:
[----:B------:R-:W-:Y:S05]  /*6e30*/  BSYNC B1 ;  /* 0x0000000000017941 */ /* 0x000fea0003800000 */
.L_x_86:
        /* <DEDUP_REMOVED lines=12> */
.L_x_89:
[----:B------:R-:W-:Y:S05]  /*6f00*/  BSYNC B1 ;  /* 0x0000000000017941 */ /* 0x000fea0003800000 */
.L_x_88:
        /* <DEDUP_REMOVED lines=12> */
.L_x_91:
[----:B------:R-:W-:Y:S05]  /*6fd0*/  BSYNC B1 ;  /* 0x0000000000017941 */ /* 0x000fea0003800000 */
.L_x_90:
        /* <DEDUP_REMOVED lines=12> */
.L_x_93:
[----:B------:R-:W-:Y:S05]  /*70a0*/  BSYNC B1 ;  /* 0x0000000000017941 */ /* 0x000fea0003800000 */
.L_x_92:
        /* <DEDUP_REMOVED lines=12> */
.L_x_95:
[----:B------:R-:W-:Y:S05]  /*7170*/  BSYNC B1 ;  /* 0x0000000000017941 */ /* 0x000fea0003800000 */
.L_x_94:
        /* <DEDUP_REMOVED lines=12> */
.L_x_97:
[----:B------:R-:W-:Y:S05]  /*7240*/  BSYNC B1 ;  /* 0x0000000000017941 */ /* 0x000fea0003800000 */
.L_x_96:
        /* <DEDUP_REMOVED lines=12> */
.L_x_99:
[----:B------:R-:W-:Y:S05]  /*7310*/  BSYNC B1 ;  /* 0x0000000000017941 */ /* 0x000fea0003800000 */
.L_x_98:
        /* <DEDUP_REMOVED lines=12> */
.L_x_101:
[----:B------:R-:W-:Y:S05]  /*73e0*/  BSYNC B1 ;  /* 0x0000000000017941 */ /* 0x000fea0003800000 */
.L_x_100:
        /* <DEDUP_REMOVED lines=12> */
.L_x_103:
[----:B------:R-:W-:Y:S05]  /*74b0*/  BSYNC B1 ;  /* 0x0000000000017941 */ /* 0x000fea0003800000 */
.L_x_102:
        /* <DEDUP_REMOVED lines=12> */
.L_x_105:
[----:B------:R-:W-:Y:S05]  /*7580*/  BSYNC B1 ;  /* 0x0000000000017941 */ /* 0x000fea0003800000 */
.L_x_104:
        /* <DEDUP_REMOVED lines=12> */
.L_x_107:
[----:B------:R-:W-:Y:S05]  /*7650*/  BSYNC B1 ;  /* 0x0000000000017941 */ /* 0x000fea0003800000 */
.L_x_106:
        /* <DEDUP_REMOVED lines=12> */
.L_x_109:
[----:B------:R-:W-:Y:S05]  /*7720*/  BSYNC B1 ;  /* 0x0000000000017941 */ /* 0x000fea0003800000 */
.L_x_108:
        /* <DEDUP_REMOVED lines=12> */
.L_x_111:
[----:B------:R-:W-:Y:S05]  /*77f0*/  BSYNC B1 ;  /* 0x0000000000017941 */ /* 0x000fea0003800000 */
.L_x_110:
        /* <DEDUP_REMOVED lines=12> */
.L_x_113:
[----:B------:R-:W-:Y:S05]  /*78c0*/  BSYNC B1 ;  /* 0x0000000000017941 */ /* 0x000fea0003800000 */
.L_x_112:
        /* <DEDUP_REMOVED lines=12> */
.L_x_115:
[----:B------:R-:W-:Y:S05]  /*7990*/  BSYNC B1 ;  /* 0x0000000000017941 */ /* 0x000fea0003800000 */
.L_x_114:
        /* <DEDUP_REMOVED lines=12> */
.L_x_117:
[----:B------:R-:W-:Y:S05]  /*7a60*/  BSYNC B1 ;  /* 0x0000000000017941 */ /* 0x000fea0003800000 */
.L_x_116:
        /* <DEDUP_REMOVED lines=12> */
.L_x_119:
[----:B------:R-:W-:Y:S05]  /*7b30*/  BSYNC B1 ;  /* 0x0000000000017941 */ /* 0x000fea0003800000 */
.L_x_118:
        /* <DEDUP_REMOVED lines=12> */
.L_x_121:
[----:B------:R-:W-:Y:S05]  /*7c00*/  BSYNC B1 ;  /* 0x0000000000017941 */ /* 0x000fea0003800000 */
.L_x_120:
        /* <DEDUP_REMOVED lines=12> */
.L_x_123:
[----:B------:R-:W-:Y:S05]  /*7cd0*/  BSYNC B1 ;  /* 0x0000000000017941 */ /* 0x000fea0003800000 */
.L_x_122:
        /* <DEDUP_REMOVED lines=12> */
.L_x_125:
[----:B------:R-:W-:Y:S05]  /*7da0*/  BSYNC B1 ;  /* 0x0000000000017941 */ /* 0x000fea0003800000 */
.L_x_124:
        /* <DEDUP_REMOVED lines=12> */
.L_x_127:
[----:B------:R-:W-:Y:S05]  /*7e70*/  BSYNC B1 ;  /* 0x0000000000017941 */ /* 0x000fea0003800000 */
.L_x_126:
        /* <DEDUP_REMOVED lines=12> */
.L_x_129:
[----:B------:R-:W-:Y:S05]  /*7f40*/  BSYNC B1 ;  /* 0x0000000000017941 */ /* 0x000fea0003800000 */
.L_x_128:
        /* <DEDUP_REMOVED lines=12> */
.L_x_131:
[----:B------:R-:W-:Y:S05]  /*8010*/  BSYNC B1 ;  /* 0x0000000000017941 */ /* 0x000fea0003800000 */
.L_x_130:
        /* <DEDUP_REMOVED lines=12> */
.L_x_133:
[----:B------:R-:W-:Y:S05]  /*80e0*/  BSYNC B1 ;  /* 0x0000000000017941 */ /* 0x000fea0003800000 */
.L_x_132:
        /* <DEDUP_REMOVED lines=12> */
.L_x_135:
[----:B------:R-:W-:Y:S05]  /*81b0*/  BSYNC B1 ;  /* 0x0000000000017941 */ /* 0x000fea0003800000 */
.L_x_134:
        /* <DEDUP_REMOVED lines=12> */
.L_x_137:
[----:B------:R-:W-:Y:S05]  /*8280*/  BSYNC B1 ;  /* 0x0000000000017941 */ /* 0x000fea0003800000 */
.L_x_136:
        /* <DEDUP_REMOVED lines=12> */
.L_x_139:
[----:B------:R-:W-:Y:S05]  /*8350*/  BSYNC B1 ;  /* 0x0000000000017941 */ /* 0x000fea0003800000 */
.L_x_138:
        /* <DEDUP_REMOVED lines=12> */
.L_x_141:
[----:B------:R-:W-:Y:S05]  /*8420*/  BSYNC B1 ;  /* 0x0000000000017941 */ /* 0x000fea0003800000 */
.L_x_140:
        /* <DEDUP_REMOVED lines=12> */
.L_x_143:
[----:B------:R-:W-:Y:S05]  /*84f0*/  BSYNC B1 ;  /* 0x0000000000017941 */ /* 0x000fea0003800000 */
.L_x_142:
        /* <DEDUP_REMOVED lines=12> */
.L_x_145:
[----:B------:R-:W-:Y:S05]  /*85c0*/  BSYNC B1 ;  /* 0x0000000000017941 */ /* 0x000fea0003800000 */
.L_x_144:
        /* <DEDUP_REMOVED lines=12> */
.L_x_147:
[----:B------:R-:W-:Y:S05]  /*8690*/  BSYNC B1 ;  /* 0x0000000000017941 */ /* 0x000fea0003800000 */
.L_x_146:
        /* <DEDUP_REMOVED lines=12> */
.L_x_149:
[----:B------:R-:W-:Y:S05]  /*8760*/  BSYNC B1 ;  /* 0x0000000000017941 */ /* 0x000fea0003800000 */
.L_x_148:
        /* <DEDUP_REMOVED lines=12> */
.L_x_151:
[----:B------:R-:W-:Y:S05]  /*8830*/  BSYNC B1 ;  /* 0x0000000000017941 */ /* 0x000fea0003800000 */
.L_x_150:
        /* <DEDUP_REMOVED lines=12> */
.L_x_153:
[----:B------:R-:W-:Y:S05]  /*8900*/  BSYNC B1 ;  /* 0x0000000000017941 */ /* 0x000fea0003800000 */
.L_x_152:
        /* <DEDUP_REMOVED lines=12> */
.L_x_155:
[----:B------:R-:W-:Y:S05]  /*89d0*/  BSYNC B1 ;  /* 0x0000000000017941 */ /* 0x000fea0003800000 */
.L_x_154:
        /* <DEDUP_REMOVED lines=12> */
.L_x_157:
[----:B------:R-:W-:Y:S05]  /*8aa0*/  BSYNC B1 ;  /* 0x0000000000017941 */ /* 0x000fea0003800000 */
.L_x_156:
        /* <DEDUP_REMOVED lines=12> */
.L_x_159:
[----:B------:R-:W-:Y:S05]  /*8b70*/  BSYNC B1 ;  /* 0x0000000000017941 */ /* 0x000fea0003800000 */
.L_x_158:
        /* <DEDUP_REMOVED lines=12> */
.L_x_161:
[----:B------:R-:W-:Y:S05]  /*8c40*/  BSYNC B1 ;  /* 0x0000000000017941 */ /* 0x000fea0003800000 */
.L_x_160:
        /* <DEDUP_REMOVED lines=12> */
.L_x_163:
[----:B------:R-:W-:Y:S05]  /*8d10*/  BSYNC B1 ;  /* 0x0000000000017941 */ /* 0x000fea0003800000 */
.L_x_162:
[----:B-----5:R-:W-:Y:S01]  /*8d20*/  LOP3.LUT R44, R44, 0xff, RZ, 0xc0, !PT ;  /* 0x000000ff2c2c7812 */ /* 0x020fe200078ec0ff */
[----:B------:R-:W-:Y:S01]  /*8d30*/  BSSY B1, `(.L_x_164) ;  /* 0x000000b000017945 */ /* 0x000fe20003800000 */
[----:B------:R-:W-:Y:S02]  /*8d40*/  ISETP.LT.OR P2, PT, R41, 0x79, !P1 ;  /* 0x000000792900780c */ /* 0x000fe40004f41670 */
[----:B------:R-:W-:Y:S02]  /*8d50*/  F2FP.F16.E5M2.UNPACK_B R44, R44 ;  /* 0x0000002cff2c723e */ /* 0x000fe400020004ff */
[----:B0--3--:R-:W-:-:S03]  /*8d60*/  PRMT R32, RZ, 0x7610, R32 ;  /* 0x00007610ff207816 */ /* 0x009fc60000000020 */
[----:B------:R-:W-:-:S05]  /*8d70*/  HADD2.F32 R44, -RZ, R44.H0_H0 ;  /* 0x2000002cff2c7230 */ /* 0x000fca0000004100 */
[----:B------:R-:W-:-:S04]  /*8d80*/  FMUL R44, R44, UR21 ;  /* 0x000000152c2c7c20 */ /* 0x000fc80008400000 */
[----:B------:R-:W-:-:S05]  /*8d90*/  FFMA R44, R165, UR20, R44 ;  /* 0x00000014a52c7c23 */ /* 0x000fca000800002c */
[----:B------:R-:W-:-:S05]  /*8da0*/  F2FP.SATFINITE.E5M2.F32.PACK_AB_MERGE_C R33, RZ, R44, RZ ;  /* 0x0000002cff21723e */ /* 0x000fca00048060ff */
[----:B------:R0:W-:Y:S01]  /*8db0*/  @!P0 STG.E.U8 desc[UR14][R24.64+0x79], R33 ;  /* 0x0000792118008986 */ /* 0x0001e2000c10110e */
[----:B------:R-:W-:Y:S05]  /*8dc0*/  @P2 BRA `(.L_x_165) ;  /* 0x0000000000042947 */ /* 0x000fea0003800000 */
[----:B------:R3:W5:Y:S02]  /*8dd0*/  LDG.E.U8 R32, desc[UR14][R34.64+0x78] ;  /* 0x0000780e22207981 */ /* 0x000764000c1e1100 */
.L_x_165:
[----:B------:R-:W-:Y:S05]  /*8de0*/  BSYNC B1 ;  /* 0x0000000000017941 */ /* 0x000fea0003800000 */
.L_x_164:
[----:B-----5:R-:W-:Y:S01]  /*8df0*/  LOP3.LUT R32, R32, 0xff, RZ, 0xc0, !PT ;  /* 0x000000ff20207812 */ /* 0x020fe200078ec0ff */
[----:B------:R-:W-:Y:S01]  /*8e00*/  BSSY B1, `(.L_x_166) ;  /* 0x000000b000017945 */ /* 0x000fe20003800000 */
[----:B------:R-:W-:Y:S02]  /*8e10*/  ISETP.LT.OR P1, PT, R41, 0x7a, !P1 ;  /* 0x0000007a2900780c */ /* 0x000fe40004f21670 */
[----:B------:R-:W-:Y:S02]  /*8e20*/  F2FP.F16.E5M2.UNPACK_B R32, R32 ;  /* 0x00000020ff20723e */ /* 0x000fe400020004ff */
[----:B0-2---:R-:W-:-:S03]  /*8e30*/  PRMT R24, RZ, 0x7610, R24 ;  /* 0x00007610ff187816 */ /* 0x005fc60000000018 */
[----:B------:R-:W-:-:S05]  /*8e40*/  HADD2.F32 R32, -RZ, R32.H0_H0 ;  /* 0x20000020ff207230 */ /* 0x000fca0000004100 */
[----:B------:R-:W-:-:S04]  /*8e50*/  FMUL R25, R32, UR21 ;  /* 0x0000001520197c20 */ /* 0x000fc80008400000 */
[----:B------:R-:W-:-:S05]  /*8e60*/  FFMA R25, R164, UR20, R25 ;  /* 0x00000014a4197c23 */ /* 0x000fca0008000019 */
[----:B------:R-:W-:-:S05]  /*8e70*/  F2FP.SATFINITE.E5M2.F32.PACK_AB_MERGE_C R25, RZ, R25, RZ ;  /* 0x00000019ff19723e */ /* 0x000fca00048060ff */
[----:B------:R0:W-:Y:S01]  /*8e80*/  @!P2 STG.E.U8 desc[UR14][R26.64+0x78], R25 ;  /* 0x000078191a00a986 */ /* 0x0001e2000c10110e */
[----:B------:R-:W-:Y:S05]  /*8e90*/  @P1 BRA `(.L_x_167) ;  /* 0x0000000000041947 */ /* 0x000fea0003800000 */
[----:B------:R2:W5:Y:S02]  /*8ea0*/  LDG.E.U8 R24, desc[UR14][R34.64+0x79] ;  /* 0x0000790e22187981 */ /* 0x000564000c1e1100 */
.L_x_167:
[----:B------:R-:W-:Y:S05]  /*8eb0*/  BSYNC B1 ;  /* 0x0000000000017941 */ /* 0x000fea0003800000 */
.L_x_166:
[----:B-----5:R-:W-:Y:S01]  /*8ec0*/  LOP3.LUT R24, R24, 0xff, RZ, 0xc0, !PT ;  /* 0x000000ff18187812 */ /* 0x020fe200078ec0ff */
[----:B------:R-:W-:Y:S01]  /*8ed0*/  BSSY B1, `(.L_x_168) ;  /* 0x0000013000017945 */ /* 0x000fe20003800000 */
[----:B------:R-:W-:Y:S02]  /*8ee0*/  IADD3 R33, P0, R43, 0x80, RZ ;  /* 0x000000802b217810 */ /* 0x000fe40007f1e0ff */
[----:B------:R-:W-:-:S03]  /*8ef0*/  F2FP.F16.E5M2.UNPACK_B R24, R24 ;  /* 0x00000018ff18723e */ /* 0x000fc600020004ff */
[----:B0-----:R-:W-:Y:S01]  /*8f00*/  IMAD.X R25, RZ, RZ, R39, P0 ;  /* 0x000000ffff197224 */ /* 0x001fe200000e0627 */
[----:B------:R-:W-:Y:S01]  /*8f10*/  ISETP.GE.AND P0, PT, R42, 0x81, PT ;  /* 0x000000812a00780c */ /* 0x000fe20003f06270 */
[----:B------:R-:W-:Y:S02]  /*8f20*/  HADD2.F32 R24, -RZ, R24.H0_H0 ;  /* 0x20000018ff187230 */ /* 0x000fe40000004100 */
[----:B--234-:R-:W-:Y:S01]  /*8f30*/  IMAD R34, R25, UR6, RZ ;  /* 0x0000000619227c24 */ /* 0x01cfe2000f8e02ff */
        /* <DEDUP_REMOVED lines=12> */
.L_x_169:
[----:B------:R-:W-:Y:S05]  /*9000*/  BSYNC B1 ;  /* 0x0000000000017941 */ /* 0x000fea0003800000 */
.L_x_168:
[----:B-----5:R-:W-:Y:S01]  /*9010*/  LOP3.LUT R32, R32, 0xff, RZ, 0xc0, !PT ;  /* 0x000000ff20207812 */ /* 0x020fe200078ec0ff */
[----:B------:R-:W-:Y:S01]  /*9020*/  BSSY B1, `(.L_x_170) ;  /* 0x000000b000017945 */ /* 0x000fe20003800000 */
[----:B------:R-:W-:Y:S02]  /*9030*/  ISETP.LT.OR P2, PT, R41, 0x2, !P0 ;  /* 0x000000022900780c */ /* 0x000fe40004741670 */
[----:B------:R-:W-:Y:S02]  /*9040*/  F2FP.F16.E5M2.UNPACK_B R32, R32 ;  /* 0x00000020ff20723e */ /* 0x000fe400020004ff */
[----:B0-----:R-:W-:-:S03]  /*9050*/  PRMT R26, RZ, 0x7610, R26 ;  /* 0x00007610ff1a7816 */ /* 0x001fc6000000001a */
[----:B------:R-:W-:-:S05]  /*9060*/  HADD2.F32 R32, -RZ, R32.H0_H0 ;  /* 0x20000020ff207230 */ /* 0x000fca0000004100 */
[----:B------:R-:W-:-:S04]  /*9070*/  FMUL R27, R32, UR21 ;  /* 0x00000015201b7c20 */ /* 0x000fc80008400000 */
[----:B------:R-:W-:-:S05]  /*9080*/  FFMA R27, R162, UR20, R27 ;  /* 0x00000014a21b7c23 */ /* 0x000fca000800001b */
[----:B------:R-:W-:-:S05]  /*9090*/  F2FP.SATFINITE.E5M2.F32.PACK_AB_MERGE_C R27, RZ, R27, RZ ;  /* 0x0000001bff1b723e */ /* 0x000fca00048060ff */
[----:B------:R0:W-:Y:S01]  /*90a0*/  @!P3 STG.E.U8 desc[UR14][R28.64], R27 ;  /* 0x0000001b1c00b986 */ /* 0x0001e2000c10110e */
[----:B------:R-:W-:Y:S05]  /*90b0*/  @P2 BRA `(.L_x_171) ;  /* 0x0000000000042947 */ /* 0x000fea0003800000 */
[----:B------:R3:W5:Y:S02]  /*90c0*/  LDG.E.U8 R26, desc[UR14][R24.64+0x1] ;  /* 0x0000010e181a7981 */ /* 0x000764000c1e1100 */
.L_x_171:
[----:B------:R-:W-:Y:S05]  /*90d0*/  BSYNC B1 ;  /* 0x0000000000017941 */ /* 0x000fea0003800000 */
.L_x_170:
[----:B-----5:R-:W-:Y:S01]  /*90e0*/  LOP3.LUT R26, R26, 0xff, RZ, 0xc0, !PT ;  /* 0x000000ff1a1a7812 */ /* 0x020fe200078ec0ff */
[----:B------:R-:W-:Y:S01]  /*90f0*/  BSSY B1, `(.L_x_172) ;  /* 0x0000013000017945 */ /* 0x000fe20003800000 */
[----:B------:R-:W-:Y:S02]  /*9100*/  IADD3 R43, P1, R43, 0x88, RZ ;  /* 0x000000882b2b7810 */ /* 0x000fe40007f3e0ff */
[----:B------:R-:W-:Y:S02]  /*9110*/  F2FP.F16.E5M2.UNPACK_B R26, R26 ;  /* 0x0000001aff1a723e */ /* 0x000fe400020004ff */
[----:B------:R-:W-:Y:S01]  /*9120*/  PRMT R32, RZ, 0x7610, R32 ;  /* 0x00007610ff207816 */ /* 0x000fe20000000020 */
[----:B------:R-:W-:Y:S01]  /*9130*/  IMAD.X R38, RZ, RZ, R39, P1 ;  /* 0x000000ffff267224 */ /* 0x000fe200008e0627 */
[----:B------:R-:W-:Y:S01]  /*9140*/  ISETP.GE.AND P1, PT, R42, 0x89, PT ;  /* 0x000000892a00780c */ /* 0x000fe20003f26270 */
[----:B------:R-:W-:Y:S02]  /*9150*/  HADD2.F32 R26, -RZ, R26.H0_H0 ;  /* 0x2000001aff1a7230 */ /* 0x000fe40000004100 */
[----:B------:R-:W-:Y:S01]  /*9160*/  IMAD R38, R38, UR6, RZ ;  /* 0x0000000626267c24 */ /* 0x000fe2000f8e02ff */
[----:B------:R-:W-:Y:S01]  /*9170*/  ISETP.LT.OR P5, PT, R41, 0x1, !P1 ;  /* 0x000000012900780c */ /* 0x000fe20004fa1670 */
[----:B------:R-:W-:-:S04]  /*9180*/  IMAD.WIDE.U32 R36, R43, UR6, R36 ;  /* 0x000000062b247c25 */ /* 0x000fc8000f8e0024 */
[----:B------:R-:W-:Y:S01]  /*9190*/  FMUL R26, R26, UR21 ;  /* 0x000000151a1a7c20 */ /* 0x000fe20008400000 */
[----:B------:R-:W-:-:S03]  /*91a0*/  IMAD R43, R43, UR7, R38 ;  /* 0x000000072b2b7c24 */ /* 0x000fc6000f8e0226 */
[----:B------:R-:W-:Y:S01]  /*91b0*/  FFMA R161, R161, UR20, R26 ;  /* 0x00000014a1a17c23 */ /* 0x000fe2000800001a */
[----:B------:R-:W-:-:S04]  /*91c0*/  IADD3 R26, P3, R36, UR10, RZ ;  /* 0x0000000a241a7c10 */ /* 0x000fc8000ff7e0ff */
[----:B------:R-:W-:Y:S02]  /*91d0*/  F2FP.SATFINITE.E5M2.F32.PACK_AB_MERGE_C R161, RZ, R161, RZ ;  /* 0x000000a1ffa1723e */ /* 0x000fe400048060ff */
[----:B0-----:R-:W-:-:S03]  /*91e0*/  IADD3.X R27, R37, UR11, R43, P3, !PT ;  /* 0x0000000b251b7c10 */ /* 0x001fc60009ffe42b */
[----:B------:R0:W-:Y:S01]  /*91f0*/  @!P2 STG.E.U8 desc[UR14][R28.64+0x1], R161 ;  /* 0x000001a11c00a986 */ /* 0x0001e2000c10110e */
[----:B------:R-:W-:Y:S05]  /*9200*/  @P5 BRA `(.L_x_173) ;  /* 0x0000000000045947 */ /* 0x000fea0003800000 */
[----:B------:R4:W5:Y:S02]  /*9210*/  LDG.E.U8 R32, desc[UR14][R26.64] ;  /* 0x0000000e1a207981 */ /* 0x000964000c1e1100 */
.L_x_173:
[----:B------:R-:W-:Y:S05]  /*9220*/  BSYNC B1 ;  /* 0x0000000000017941 */ /* 0x000fea0003800000 */
.L_x_172:
        /* <DEDUP_REMOVED lines=12> */
.L_x_175:
[----:B------:R-:W-:Y:S05]  /*92f0*/  BSYNC B1 ;  /* 0x0000000000017941 */ /* 0x000fea0003800000 */
.L_x_174:
        /* <DEDUP_REMOVED lines=12> */
.L_x_177:
[----:B------:R-:W-:Y:S05]  /*93c0*/  BSYNC B1 ;  /* 0x0000000000017941 */ /* 0x000fea0003800000 */
.L_x_176:
        /* <DEDUP_REMOVED lines=12> */
.L_x_179:
[----:B------:R-:W-:Y:S05]  /*9490*/  BSYNC B1 ;  /* 0x0000000000017941 */ /* 0x000fea0003800000 */
.L_x_178:
        /* <DEDUP_REMOVED lines=12> */
.L_x_181:
[----:B------:R-:W-:Y:S05]  /*9560*/  BSYNC B1 ;  /* 0x0000000000017941 */ /* 0x000fea0003800000 */
.L_x_180:
        /* <DEDUP_REMOVED lines=12> */
.L_x_183:
[----:B------:R-:W-:Y:S05]  /*9630*/  BSYNC B1 ;  /* 0x0000000000017941 */ /* 0x000fea0003800000 */
.L_x_182:
        /* <DEDUP_REMOVED lines=12> */
.L_x_185:
[----:B------:R-:W-:Y:S05]  /*9700*/  BSYNC B1 ;  /* 0x0000000000017941 */ /* 0x000fea0003800000 */
.L_x_184:
        /* <DEDUP_REMOVED lines=12> */
.L_x_187:
[----:B------:R-:W-:Y:S05]  /*97d0*/  BSYNC B1 ;  /* 0x0000000000017941 */ /* 0x000fea0003800000 */
.L_x_186:
        /* <DEDUP_REMOVED lines=12> */
.L_x_189:
[----:B------:R-:W-:Y:S05]  /*98a0*/  BSYNC B1 ;  /* 0x0000000000017941 */ /* 0x000fea0003800000 */
.L_x_188:
        /* <DEDUP_REMOVED lines=12> */
.L_x_191:
[----:B------:R-:W-:Y:S05]  /*9970*/  BSYNC B1 ;  /* 0x0000000000017941 */ /* 0x000fea0003800000 */
.L_x_190:
[----:B-----5:R-:W-:Y:S01]  /*9980*/  LOP3.LUT R32, R32, 0xff, RZ, 0xc0, !PT ;  /* 0x000000ff20207812 */ /* 0x020fe200078ec0ff */
[----:B------:R-:W-:Y:S01]  /*9990*/  BSSY B1, `(.L_x_192) ;  /* 0x000000b000017945 */ /* 0x000fe20003800000 */
[----:B------:R-:W-:Y:S02]  /*99a0*/  ISETP.LT.OR P3, PT, R41, 0x19, !P0 ;  /* 0x000000192900780c */ /* 0x000fe40004761670 */
[----:B------:R-:W-:-:S05]  /*99b0*/  F2FP.F16.E5M2.UNPACK_B R32, R32 ;  /* 0x00000020ff20723e */ /* 0x000fca00020004ff */
[----:B------:R-:W-:-:S05]  /*99c0*/  HADD2.F32 R32, -RZ, R32.H0_H0 ;  /* 0x20000020ff207230 */ /* 0x000fca0000004100 */
[----:B------:R-:W-:-:S04]  /*99d0*/  FMUL R32, R32, UR21 ;  /* 0x0000001520207c20 */ /* 0x000fc80008400000 */
[----:B------:R-:W-:Y:S01]  /*99e0*/  FFMA R32, R23, UR20, R32 ;  /* 0x0000001417207c23 */ /* 0x000fe20008000020 */
[----:B------:R-:W-:-:S04]  /*99f0*/  PRMT R23, RZ, 0x7610, R23 ;  /* 0x00007610ff177816 */ /* 0x000fc80000000017 */
[----:B0-----:R-:W-:-:S05]  /*9a00*/  F2FP.SATFINITE.E5M2.F32.PACK_AB_MERGE_C R33, RZ, R32, RZ ;  /* 0x00000020ff21723e */ /* 0x001fca00048060ff */
[----:B------:R0:W-:Y:S01]  /*9a10*/  @!P2 STG.E.U8 desc[UR14][R30.64+0x11], R33 ;  /* 0x000011211e00a986 */ /* 0x0001e2000c10110e */
[----:B------:R-:W-:Y:S05]  /*9a20*/  @P3 BRA `(.L_x_193) ;  /* 0x0000000000043947 */ /* 0x000fea0003800000 */
[----:B------:R0:W5:Y:S02]  /*9a30*/  LDG.E.U8 R23, desc[UR14][R24.64+0x18] ;  /* 0x0000180e18177981 */ /* 0x000164000c1e1100 */
.L_x_193:
[----:B------:R-:W-:Y:S05]  /*9a40*/  BSYNC B1 ;  /* 0x0000000000017941 */ /* 0x000fea0003800000 */
.L_x_192:
        /* <DEDUP_REMOVED lines=8> */
[----:B------:R-:W-:-:S05]  /*9ad0*/  F2FP.SATFINITE.E5M2.F32.PACK_AB_MERGE_C R23, RZ, R23, RZ ;  /* 0x00000017ff17723e */ /* 0x000fca00048060ff */
[----:B------:R0:W-:Y:S01]  /*9ae0*/  @!P3 STG.E.U8 desc[UR14][R28.64+0x18], R23 ;  /* 0x000018171c00b986 */ /* 0x0001e2000c10110e */
[----:B------:R-:W-:Y:S05]  /*9af0*/  @P2 BRA `(.L_x_195) ;  /* 0x0000000000042947 */ /* 0x000fea0003800000 */
[----:B------:R0:W5:Y:S02]  /*9b00*/  LDG.E.U8 R22, desc[UR14][R24.64+0x19] ;  /* 0x0000190e18167981 */ /* 0x000164000c1e1100 */
.L_x_195:
[----:B------:R-:W-:Y:S05]  /*9b10*/  BSYNC B1 ;  /* 0x0000000000017941 */ /* 0x000fea0003800000 */
.L_x_194:
        /* <DEDUP_REMOVED lines=12> */
.L_x_197:
[----:B------:R-:W-:Y:S05]  /*9be0*/  BSYNC B1 ;  /* 0x0000000000017941 */ /* 0x000fea0003800000 */
.L_x_196:
        /* <DEDUP_REMOVED lines=12> */
.L_x_199:
[----:B------:R-:W-:Y:S05]  /*9cb0*/  BSYNC B1 ;  /* 0x0000000000017941 */ /* 0x000fea0003800000 */
.L_x_198:
        /* <DEDUP_REMOVED lines=12> */
.L_x_201:
[----:B------:R-:W-:Y:S05]  /*9d80*/  BSYNC B1 ;  /* 0x0000000000017941 */ /* 0x000fea0003800000 */
.L_x_200:
        /* <DEDUP_REMOVED lines=12> */
.L_x_203:
[----:B------:R-:W-:Y:S05]  /*9e50*/  BSYNC B1 ;  /* 0x0000000000017941 */ /* 0x000fea0003800000 */
.L_x_202:
        /* <DEDUP_REMOVED lines=12> */
.L_x_205:
[----:B------:R-:W-:Y:S05]  /*9f20*/  BSYNC B1 ;  /* 0x0000000000017941 */ /* 0x000fea0003800000 */
.L_x_204:
        /* <DEDUP_REMOVED lines=12> */
.L_x_207:
[----:B------:R-:W-:Y:S05]  /*9ff0*/  BSYNC B1 ;  /* 0x0000000000017941 */ /* 0x000fea0003800000 */
.L_x_206:
        /* <DEDUP_REMOVED lines=12> */
.L_x_209:
[----:B------:R-:W-:Y:S05]  /*a0c0*/  BSYNC B1 ;  /* 0x0000000000017941 */ /* 0x000fea0003800000 */
.L_x_208:
        /* <DEDUP_REMOVED lines=12> */
.L_x_211:
[----:B------:R-:W-:Y:S05]  /*a190*/  BSYNC B1 ;  /* 0x0000000000017941 */ /* 0x000fea0003800000 */
.L_x_210:
        /* <DEDUP_REMOVED lines=12> */
.L_x_213:
[----:B------:R-:W-:Y:S05]  /*a260*/  BSYNC B1 ;  /* 0x0000000000017941 */ /* 0x000fea0003800000 */
.L_x_212:
        /* <DEDUP_REMOVED lines=12> */
.L_x_215:
[----:B------:R-:W-:Y:S05]  /*a330*/  BSYNC B1 ;  /* 0x0000000000017941 */ /* 0x000fea0003800000 */
.L_x_214:
        /* <DEDUP_REMOVED lines=12> */
.L_x_217:
[----:B------:R-:W-:Y:S05]  /*a400*/  BSYNC B1 ;  /* 0x0000000000017941 */ /* 0x000fea0003800000 */
.L_x_216:
        /* <DEDUP_REMOVED lines=12> */
.L_x_219:
[----:B------:R-:W-:Y:S05]  /*a4d0*/  BSYNC B1 ;  /* 0x0000000000017941 */ /* 0x000fea0003800000 */
.L_x_218:
        /* <DEDUP_REMOVED lines=12> */
.L_x_221:
[----:B------:R-:W-:Y:S05]  /*a5a0*/  BSYNC B1 ;  /* 0x0000000000017941 */ /* 0x000fea0003800000 */
.L_x_220:
        /* <DEDUP_REMOVED lines=12> */
.L_x_223:
[----:B------:R-:W-:Y:S05]  /*a670*/  BSYNC B1 ;  /* 0x0000000000017941 */ /* 0x000fea0003800000 */
.L_x_222:
        /* <DEDUP_REMOVED lines=12> */
.L_x_225:
[----:B------:R-:W-:Y:S05]  /*a740*/  BSYNC B1 ;  /* 0x0000000000017941 */ /* 0x000fea0003800000 */
.L_x_224:
        /* <DEDUP_REMOVED lines=12> */
.L_x_227:
[----:B------:R-:W-:Y:S05]  /*a810*/  BSYNC B1 ;  /* 0x0000000000017941 */ /* 0x000fea0003800000 */
.L_x_226:
        /* <DEDUP_REMOVED lines=12> */
.L_x_229:
[----:B------:R-:W-:Y:S05]  /*a8e0*/  BSYNC B1 ;  /* 0x0000000000017941 */ /* 0x000fea0003800000 */
.L_x_228:
        /* <DEDUP_REMOVED lines=12> */
.L_x_231:
[----:B------:R-:W-:Y:S05]  /*a9b0*/  BSYNC B1 ;  /* 0x0000000000017941 */ /* 0x000fea0003800000 */
.L_x_230:
        /* <DEDUP_REMOVED lines=12> */
.L_x_233:
[----:B------:R-:W-:Y:S05]  /*aa80*/  BSYNC B1 ;  /* 0x0000000000017941 */ /* 0x000fea0003800000 */
.L_x_232:
        /* <DEDUP_REMOVED lines=12> */
.L_x_235:
[----:B------:R-:W-:Y:S05]  /*ab50*/  BSYNC B1 ;  /* 0x0000000000017941 */ /* 0x000fea0003800000 */
.L_x_234:
[----:B-----5:R-:W-:Y:S01]  /*ab60*/  LOP3.LUT R2, R2, 0xff, RZ, 0xc0, !PT ;  /* 0x000000ff02027812 */ /* 0x020fe200078ec0ff */
[----:B------:R-:W-:Y:S01]  /*ab70*/  BSSY B1, `(.L_x_236) ;  /* 0x000000b000017945 */ /* 0x000fe20003800000 */
[----:B------:R-:W-:Y:S02]  /*ab80*/  ISETP.LT.OR P3, PT, R41, 0x41, !P1 ;  /* 0x000000412900780c */ /* 0x000fe40004f61670 */
[----:B------:R-:W-:-:S05]  /*ab90*/  F2FP.F16.E5M2.UNPACK_B R2, R2 ;  /* 0x00000002ff02723e */ /* 0x000fca00020004ff */
[----:B------:R-:W-:-:S05]  /*aba0*/  HADD2.F32 R2, -RZ, R2.H0_H0 ;  /* 0x20000002ff027230 */ /* 0x000fca0000004100 */
[----:B0-----:R-:W-:-:S04]  /*abb0*/  FMUL R3, R2, UR21 ;  /* 0x0000001502037c20 */ /* 0x001fc80008400000 */
[----:B------:R-:W-:Y:S01]  /*abc0*/  FFMA R3, R0, UR20, R3 ;  /* 0x0000001400037c23 */ /* 0x000fe20008000003 */
[----:B------:R-:W-:-:S04]  /*abd0*/  PRMT R0, RZ, 0x7610, R0 ;  /* 0x00007610ff007816 */ /* 0x000fc80000000000 */
[----:B------:R-:W-:-:S05]  /*abe0*/  F2FP.SATFINITE.E5M2.F32.PACK_AB_MERGE_C R3, RZ, R3, RZ ;  /* 0x00000003ff03723e */ /* 0x000fca00048060ff */
[----:B------:R0:W-:Y:S01]  /*abf0*/  @!P2 STG.E.U8 desc[UR14][R28.64+0x41], R3 ;  /* 0x000041031c00a986 */ /* 0x0001e2000c10110e */
[----:B------:R-:W-:Y:S05]  /*ac00*/  @P3 BRA `(.L_x_237) ;  /* 0x0000000000043947 */ /* 0x000fea0003800000 */
[----:B------:R0:W5:Y:S02]  /*ac10*/  LDG.E.U8 R0, desc[UR14][R26.64+0x40] ;  /* 0x0000400e1a007981 */ /* 0x000164000c1e1100 */
.L_x_237:
[----:B------:R-:W-:Y:S05]  /*ac20*/  BSYNC B1 ;  /* 0x0000000000017941 */ /* 0x000fea0003800000 */
.L_x_236:
[----:B------:R-:W2:Y:S01]  /*ac30*/  LDL.LU R2, [R1] ;  /* 0x0000000001027983 */ /* 0x000ea20000300800 */
[----:B-----5:R-:W-:Y:S01]  /*ac40*/  LOP3.LUT R0, R0, 0xff, RZ, 0xc0, !PT ;  /* 0x000000ff00007812 */ /* 0x020fe200078ec0ff */
[----:B------:R-:W-:Y:S01]  /*ac50*/  BSSY B1, `(.L_x_238) ;  /* 0x000000b000017945 */ /* 0x000fe20003800000 */
[----:B------:R-:W-:Y:S02]  /*ac60*/  ISETP.LT.OR P2, PT, R41, 0x42, !P1 ;  /* 0x000000422900780c */ /* 0x000fe40004f41670 */
[----:B------:R-:W-:-:S05]  /*ac70*/  F2FP.F16.E5M2.UNPACK_B R0, R0 ;  /* 0x00000000ff00723e */ /* 0x000fca00020004ff */
[----:B------:R-:W-:-:S05]  /*ac80*/  HADD2.F32 R0, -RZ, R0.H0_H0 ;  /* 0x20000000ff007230 */ /* 0x000fca0000004100 */
[----:B------:R-:W-:-:S04]  /*ac90*/  FMUL R0, R0, UR21 ;  /* 0x0000001500007c20 */ /* 0x000fc80008400000 */
[----:B--2---:R-:W-:-:S05]  /*aca0*/  FFMA R0, R2, UR20, R0 ;  /* 0x0000001402007c23 */ /* 0x004fca0008000000 */
[----:B0-----:R-:W-:Y:S02]  /*acb0*/  F2FP.SATFINITE.E5M2.F32.PACK_AB_MERGE_C R3, RZ, R0, RZ ;  /* 0x00000000ff03723e */ /* 0x001fe400048060ff */
[----:B------:R-:W-:-:S03]  /*acc0*/  PRMT R0, RZ, 0x7610, R0 ;  /* 0x00007610ff007816 */ /* 0x000fc60000000000 */
[----:B------:R0:W-:Y:S01]  /*acd0*/  @!P3 STG.E.U8 desc[UR14][R30.64+0x40], R3 ;  /* 0x000040031e00b986 */ /* 0x0001e2000c10110e */
[----:B------:R-:W-:Y:S05]  /*ace0*/  @P2 BRA `(.L_x_239) ;  /* 0x0000000000042947 */ /* 0x000fea0003800000 */
[----:B------:R2:W5:Y:S02]  /*acf0*/  LDG.E.U8 R0, desc[UR14][R26.64+0x41] ;  /* 0x0000410e1a007981 */ /* 0x000564000c1e1100 */
.L_x_239:
[----:B------:R-:W-:Y:S05]  /*ad00*/  BSYNC B1 ;  /* 0x0000000000017941 */ /* 0x000fea0003800000 */
.L_x_238:
[----:B------:R-:W3:Y:S01]  /*ad10*/  LDL.LU R2, [R1+0x4] ;  /* 0x0000040001027983 */ /* 0x000ee20000300800 */
[----:B-----5:R-:W-:Y:S01]  /*ad20*/  LOP3.LUT R0, R0, 0xff, RZ, 0xc0, !PT ;  /* 0x000000ff00007812 */ /* 0x020fe200078ec0ff */
[----:B------:R-:W-:Y:S01]  /*ad30*/  BSSY B1, `(.L_x_240) ;  /* 0x000000b000017945 */ /* 0x000fe20003800000 */
[----:B------:R-:W-:Y:S02]  /*ad40*/  ISETP.LT.OR P3, PT, R41, 0x49, !P0 ;  /* 0x000000492900780c */ /* 0x000fe40004761670 */
[----:B------:R-:W-:-:S05]  /*ad50*/  F2FP.F16.E5M2.UNPACK_B R0, R0 ;  /* 0x00000000ff00723e */ /* 0x000fca00020004ff */
[----:B------:R-:W-:-:S05]  /*ad60*/  HADD2.F32 R0, -RZ, R0.H0_H0 ;  /* 0x20000000ff007230 */ /* 0x000fca0000004100 */
[----:B------:R-:W-:-:S04]  /*ad70*/  FMUL R0, R0, UR21 ;  /* 0x0000001500007c20 */ /* 0x000fc80008400000 */
[----:B---3--:R-:W-:-:S05]  /*ad80*/  FFMA R0, R2, UR20, R0 ;  /* 0x0000001402007c23 */ /* 0x008fca0008000000 */
[----:B0-----:R-:W-:Y:S02]  /*ad90*/  F2FP.SATFINITE.E5M2.F32.PACK_AB_MERGE_C R3, RZ, R0, RZ ;  /* 0x00000000ff03723e */ /* 0x001fe400048060ff */
[----:B------:R-:W-:-:S03]  /*ada0*/  PRMT R0, RZ, 0x7610, R0 ;  /* 0x00007610ff007816 */ /* 0x000fc60000000000 */
[----:B------:R0:W-:Y:S01]  /*adb0*/  @!P2 STG.E.U8 desc[UR14][R30.64+0x41], R3 ;  /* 0x000041031e00a986 */ /* 0x0001e2000c10110e */
[----:B------:R-:W-:Y:S05]  /*adc0*/  @P3 BRA `(.L_x_241) ;  /* 0x0000000000043947 */ /* 0x000fea0003800000 */
[----:B------:R3:W5:Y:S02]  /*add0*/  LDG.E.U8 R0, desc[UR14][R24.64+0x48] ;  /* 0x0000480e18007981 */ /* 0x000764000c1e1100 */
.L_x_241:
[----:B------:R-:W-:Y:S05]  /*ade0*/  BSYNC B1 ;  /* 0x0000000000017941 */ /* 0x000fea0003800000 */
.L_x_240:
[----:B------:R-:W2:Y:S01]  /*adf0*/  LDL.LU R2, [R1+0x8] ;  /* 0x0000080001027983 */ /* 0x000ea20000300800 */
        /* <DEDUP_REMOVED lines=12> */
.L_x_243:
[----:B------:R-:W-:Y:S05]  /*aec0*/  BSYNC B1 ;  /* 0x0000000000017941 */ /* 0x000fea0003800000 */
.L_x_242:
        /* <DEDUP_REMOVED lines=13> */
.L_x_245:
[----:B------:R-:W-:Y:S05]  /*afa0*/  BSYNC B1 ;  /* 0x0000000000017941 */ /* 0x000fea0003800000 */
.L_x_244:
        /* <DEDUP_REMOVED lines=13> */
.L_x_247:
[----:B------:R-:W-:Y:S05]  /*b080*/  BSYNC B1 ;  /* 0x0000000000017941 */ /* 0x000fea0003800000 */
.L_x_246:
        /* <DEDUP_REMOVED lines=13> */
.L_x_249:
[----:B------:R-:W-:Y:S05]  /*b160*/  BSYNC B1 ;  /* 0x0000000000017941 */ /* 0x000fea0003800000 */
.L_x_248:
        /* <DEDUP_REMOVED lines=13> */
.L_x_251:
[----:B------:R-:W-:Y:S05]  /*b240*/  BSYNC B1 ;  /* 0x0000000000017941 */ /* 0x000fea0003800000 */
.L_x_250:
        /* <DEDUP_REMOVED lines=13> */
.L_x_253:
[----:B------:R-:W-:Y:S05]  /*b320*/  BSYNC B1 ;  /* 0x0000000000017941 */ /* 0x000fea0003800000 */
.L_x_252:
        /* <DEDUP_REMOVED lines=13> */
.L_x_255:
[----:B------:R-:W-:Y:S05]  /*b400*/  BSYNC B1 ;  /* 0x0000000000017941 */ /* 0x000fea0003800000 */
.L_x_254:
        /* <DEDUP_REMOVED lines=13> */
.L_x_257:
[----:B------:R-:W-:Y:S05]  /*b4e0*/  BSYNC B1 ;  /* 0x0000000000017941 */ /* 0x000fea0003800000 */
.L_x_256:
        /* <DEDUP_REMOVED lines=13> */
.L_x_259:
[----:B------:R-:W-:Y:S05]  /*b5c0*/  BSYNC B1 ;  /* 0x0000000000017941 */ /* 0x000fea0003800000 */
.L_x_258:
        /* <DEDUP_REMOVED lines=13> */
.L_x_261:
[----:B------:R-:W-:Y:S05]  /*b6a0*/  BSYNC B1 ;  /* 0x0000000000017941 */ /* 0x000fea0003800000 */
.L_x_260:
        /* <DEDUP_REMOVED lines=13> */
.L_x_263:
[----:B------:R-:W-:Y:S05]  /*b780*/  BSYNC B1 ;  /* 0x0000000000017941 */ /* 0x000fea0003800000 */
.L_x_262:
        /* <DEDUP_REMOVED lines=13> */
.L_x_265:
[----:B------:R-:W-:Y:S05]  /*b860*/  BSYNC B1 ;  /* 0x0000000000017941 */ /* 0x000fea0003800000 */
.L_x_264:
        /* <DEDUP_REMOVED lines=13> */
.L_x_267:
[----:B------:R-:W-:Y:S05]  /*b940*/  BSYNC B1 ;  /* 0x0000000000017941 */ /* 0x000fea0003800000 */
.L_x_266:
        /* <DEDUP_REMOVED lines=13> */
.L_x_269:
[----:B------:R-:W-:Y:S05]  /*ba20*/  BSYNC B1 ;  /* 0x0000000000017941 */ /* 0x000fea0003800000 */
.L_x_268:
        /* <DEDUP_REMOVED lines=13> */
.L_x_271:
[----:B------:R-:W-:Y:S05]  /*bb00*/  BSYNC B1 ;  /* 0x0000000000017941 */ /* 0x000fea0003800000 */
.L_x_270:
        /* <DEDUP_REMOVED lines=13> */
.L_x_273:
[----:B------:R-:W-:Y:S05]  /*bbe0*/  BSYNC B1 ;  /* 0x0000000000017941 */ /* 0x000fea0003800000 */
.L_x_272:
        /* <DEDUP_REMOVED lines=13> */
.L_x_275:
[----:B------:R-:W-:Y:S05]  /*bcc0*/  BSYNC B1 ;  /* 0x0000000000017941 */ /* 0x000fea0003800000 */
.L_x_274:
        /* <DEDUP_REMOVED lines=13> */
.L_x_277:
[----:B------:R-:W-:Y:S05]  /*bda0*/  BSYNC B1 ;  /* 0x0000000000017941 */ /* 0x000fea0003800000 */
.L_x_276:
        /* <DEDUP_REMOVED lines=13> */
.L_x_279:
[----:B------:R-:W-:Y:S05]  /*be80*/  BSYNC B1 ;  /* 0x0000000000017941 */ /* 0x000fea0003800000 */
.L_x_278:
        /* <DEDUP_REMOVED lines=13> */
.L_x_281:
[----:B------:R-:W-:Y:S05]  /*bf60*/  BSYNC B1 ;  /* 0x0000000000017941 */ /* 0x000fea0003800000 */
.L_x_280:
        /* <DEDUP_REMOVED lines=13> */
.L_x_283:
[----:B------:R-:W-:Y:S05]  /*c040*/  BSYNC B1 ;  /* 0x0000000000017941 */ /* 0x000fea0003800000 */
.L_x_282:
        /* <DEDUP_REMOVED lines=13> */
.L_x_285:
[----:B------:R-:W-:Y:S05]  /*c120*/  BSYNC B1 ;  /* 0x0000000000017941 */ /* 0x000fea0003800000 */
.L_x_284:
        /* <DEDUP_REMOVED lines=13> */
.L_x_287:
[----:B------:R-:W-:Y:S05]  /*c200*/  BSYNC B1 ;  /* 0x0000000000017941 */ /* 0x000fea0003800000 */
.L_x_286:
        /* <DEDUP_REMOVED lines=13> */
.L_x_289:
[----:B------:R-:W-:Y:S05]  /*c2e0*/  BSYNC B1 ;  /* 0x0000000000017941 */ /* 0x000fea0003800000 */
.L_x_288:
        /* <DEDUP_REMOVED lines=13> */
.L_x_291:
[----:B------:R-:W-:Y:S05]  /*c3c0*/  BSYNC B1 ;  /* 0x0000000000017941 */ /* 0x000fea0003800000 */
.L_x_290:
        /* <DEDUP_REMOVED lines=13> */
.L_x_293:
[----:B------:R-:W-:Y:S05]  /*c4a0*/  BSYNC B1 ;  /* 0x0000000000017941 */ /* 0x000fea0003800000 */
.L_x_292:
        /* <DEDUP_REMOVED lines=13> */
.L_x_295:
[----:B------:R-:W-:Y:S05]  /*c580*/  BSYNC B1 ;  /* 0x0000000000017941 */ /* 0x000fea0003800000 */
.L_x_294:
[----:B------:R-:W-:Y:S05]  /*c590*/  @P1 BRA `(.L_x_296) ;  /* 0x0000002000ac1947 */ /* 0x000fea0003800000 */
[----:B------:R-:W2:Y:S01]  /*c5a0*/  LDL.LU R2, [R1+0x74] ;  /* 0x0000740001027983 */ /* 0x000ea20000300800 */
[----:B-----5:R-:W-:-:S04]  /*c5b0*/  LOP3.LUT R0, R0, 0xff, RZ, 0xc0, !PT ;  /* 0x000000ff00007812 */ /* 0x020fc800078ec0ff */
[----:B------:R-:W-:-:S05]  /*c5c0*/  F2FP.F16.E5M2.UNPACK_B R0, R0 ;  /* 0x00000000ff00723e */ /* 0x000fca00020004ff */
[----:B------:R-:W-:-:S05]  /*c5d0*/  HADD2.F32 R0, -RZ, R0.H0_H0 ;  /* 0x20000000ff007230 */ /* 0x000fca0000004100 */
[----:B------:R-:W-:-:S04]  /*c5e0*/  FMUL R0, R0, UR21 ;  /* 0x0000001500007c20 */ /* 0x000fc80008400000 */
[----:B--2---:R-:W-:-:S05]  /*c5f0*/  FFMA R0, R2, UR20, R0 ;  /* 0x0000001402007c23 */ /* 0x004fca0008000000 */
[----:B0-----:R-:W-:-:S05]  /*c600*/  F2FP.SATFINITE.E5M2.F32.PACK_AB_MERGE_C R3, RZ, R0, RZ ;  /* 0x00000000ff03723e */ /* 0x001fca00048060ff */
[----:B------:R0:W-:Y:S01]  /*c610*/  STG.E.U8 desc[UR14][R30.64+0x79], R3 ;  /* 0x000079031e007986 */ /* 0x0001e2000c10110e */
[----:B------:R-:W-:Y:S05]  /*c620*/  BRA `(.L_x_296) ;  /* 0x0000002000887947 */ /* 0x000fea0003800000 */
.L_x_39:
[C---:B------:R-:W-:Y:S01]  /*c630*/  ISETP.GE.AND P3, PT, R42.reuse, 0x1, PT ;  /* 0x000000012a00780c */ /* 0x040fe20003f66270 */
[----:B------:R-:W2:Y:S01]  /*c640*/  LDL.LU R227, [R1+0x10] ;  /* 0x0000100001e37983 */ /* 0x000ea20000300800 */
[----:B------:R-:W-:Y:S01]  /*c650*/  ISETP.GE.AND P2, PT, R42, 0x9, PT ;  /* 0x000000092a00780c */ /* 0x000fe20003f46270 */
[----:B------:R-:W-:Y:S01]  /*c660*/  FMUL R225, R225, UR20 ;  /* 0x00000014e1e17c20 */ /* 0x000fe20008400000 */
[C---:B------:R-:W-:Y:S01]  /*c670*/  ISETP.LT.OR P0, PT, R41.reuse, 0x1, !P3 ;  /* 0x000000012900780c */ /* 0x040fe20005f01670 */
[----:B------:R-:W-:Y:S01]  /*c680*/  FMUL R226, R226, UR20 ;  /* 0x00000014e2e27c20 */ /* 0x000fe20008400000 */
[----:B------:R-:W-:Y:S01]  /*c690*/  ISETP.LT.OR P1, PT, R41, 0x2, !P3 ;  /* 0x000000022900780c */ /* 0x000fe20005f21670 */
[----:B------:R-:W-:Y:S01]  /*c6a0*/  FMUL R223, R223, UR20 ;  /* 0x00000014dfdf7c20 */ /* 0x000fe20008400000 */
[----:B------:R-:W-:Y:S01]  /*c6b0*/  ISETP.LT.OR P6, PT, R41, 0x2, !P2 ;  /* 0x000000022900780c */ /* 0x000fe200057c1670 */
[----:B------:R-:W-:Y:S01]  /*c6c0*/  FMUL R224, R224, UR20 ;  /* 0x00000014e0e07c20 */ /* 0x000fe20008400000 */
[----:B------:R-:W-:-:S02]  /*c6d0*/  F2FP.SATFINITE.E5M2.F32.PACK_AB_MERGE_C R33, RZ, R226, RZ ;  /* 0x000000e2ff21723e */ /* 0x000fc400048060ff */
[----:B------:R-:W-:Y:S01]  /*c6e0*/  F2FP.SATFINITE.E5M2.F32.PACK_AB_MERGE_C R225, RZ, R225, RZ ;  /* 0x000000e1ffe1723e */ /* 0x000fe200048060ff */
[----:B------:R-:W-:Y:S01]  /*c6f0*/  FMUL R222, R222, UR20 ;  /* 0x00000014dede7c20 */ /* 0x000fe20008400000 */
[----:B------:R-:W-:Y:S01]  /*c700*/  ISETP.LT.OR P5, PT, R41, 0x1, !P2 ;  /* 0x000000012900780c */ /* 0x000fe200057a1670 */
[----:B------:R-:W-:Y:S01]  /*c710*/  FMUL R221, R221, UR20 ;  /* 0x00000014dddd7c20 */ /* 0x000fe20008400000 */
[----:B------:R-:W-:Y:S01]  /*c720*/  F2FP.SATFINITE.E5M2.F32.PACK_AB_MERGE_C R223, RZ, R223, RZ ;  /* 0x000000dfffdf723e */ /* 0x000fe200048060ff */
[----:B------:R0:W-:Y:S01]  /*c730*/  @!P0 STG.E.U8 desc[UR14][R24.64], R33 ;  /* 0x0000002118008986 */ /* 0x0001e2000c10110e */
[----:B------:R-:W-:-:S03]  /*c740*/  ISETP.LT.OR P0, PT, R41, 0x9, !P3 ;  /* 0x000000092900780c */ /* 0x000fc60005f01670 */
[----:B------:R-:W-:Y:S01]  /*c750*/  @!P1 STG.E.U8 desc[UR14][R24.64+0x1], R225 ;  /* 0x000001e118009986 */ /* 0x000fe2000c10110e */
[----:B------:R-:W-:-:S03]  /*c760*/  ISETP.LT.OR P1, PT, R41, 0xa, !P3 ;  /* 0x0000000a2900780c */ /* 0x000fc60005f21670 */
[----:B------:R-:W-:Y:S01]  /*c770*/  @!P6 STG.E.U8 desc[UR14][R26.64+0x1], R223 ;  /* 0x000001df1a00e986 */ /* 0x000fe2000c10110e */
[----:B------:R-:W-:Y:S01]  /*c780*/  ISETP.LT.OR P6, PT, R41, 0xa, !P2 ;  /* 0x0000000a2900780c */ /* 0x000fe200057c1670 */
[----:B------:R-:W-:Y:S01]  /*c790*/  FMUL R219, R219, UR20 ;  /* 0x00000014dbdb7c20 */ /* 0x000fe20008400000 */
[----:B------:R-:W-:Y:S01]  /*c7a0*/  F2FP.SATFINITE.E5M2.F32.PACK_AB_MERGE_C R35, RZ, R224, RZ ;  /* 0x000000e0ff23723e */ /* 0x000fe200048060ff */
[----:B------:R-:W-:Y:S01]  /*c7b0*/  FMUL R220, R220, UR20 ;  /* 0x00000014dcdc7c20 */ /* 0x000fe20008400000 */
[----:B0-----:R-:W-:Y:S01]  /*c7c0*/  F2FP.SATFINITE.E5M2.F32.PACK_AB_MERGE_C R33, RZ, R222, RZ ;  /* 0x000000deff21723e */ /* 0x001fe200048060ff */
[----:B------:R-:W-:Y:S01]  /*c7d0*/  FMUL R218, R218, UR20 ;  /* 0x00000014dada7c20 */ /* 0x000fe20008400000 */
[----:B------:R-:W-:Y:S01]  /*c7e0*/  F2FP.SATFINITE.E5M2.F32.PACK_AB_MERGE_C R221, RZ, R221, RZ ;  /* 0x000000ddffdd723e */ /* 0x000fe200048060ff */
[----:B------:R0:W-:Y:S01]  /*c7f0*/  @!P5 STG.E.U8 desc[UR14][R26.64], R35 ;  /* 0x000000231a00d986 */ /* 0x0001e2000c10110e */
[C---:B------:R-:W-:Y:S02]  /*c800*/  ISETP.LT.OR P5, PT, R41.reuse, 0x9, !P2 ;  /* 0x000000092900780c */ /* 0x040fe400057a1670 */
        /* <DEDUP_REMOVED lines=8> */
[----:B0-----:R-:W-:Y:S01]  /*c890*/  F2FP.SATFINITE.E5M2.F32.PACK_AB_MERGE_C R35, RZ, R220, RZ ;  /* 0x000000dcff23723e */ /* 0x001fe200048060ff */
[----:B------:R-:W-:Y:S01]  /*c8a0*/  FMUL R215, R215, UR20 ;  /* 0x00000014d7d77c20 */ /* 0x000fe20008400000 */
[----:B------:R-:W4:Y:S01]  /*c8b0*/  LDL.LU R226, [R1+0xc] ;  /* 0x00000c0001e27983 */ /* 0x000f220000300800 */
[----:B---3--:R-:W-:Y:S02]  /*c8c0*/  F2FP.SATFINITE.E5M2.F32.PACK_AB_MERGE_C R33, RZ, R218, RZ ;  /* 0x000000daff21723e */ /* 0x008fe400048060ff */
[----:B------:R-:W-:Y:S01]  /*c8d0*/  F2FP.SATFINITE.E5M2.F32.PACK_AB_MERGE_C R217, RZ, R217, RZ ;  /* 0x000000d9ffd9723e */ /* 0x000fe200048060ff */
[----:B------:R0:W-:Y:S01]  /*c8e0*/  @!P5 STG.E.U8 desc[UR14][R26.64+0x8], R35 ;  /* 0x000008231a00d986 */ /* 0x0001e2000c10110e */
[----:B------:R-:W-:-:S02]  /*c8f0*/  ISETP.LT.OR P5, PT, R41, 0x11, !P2 ;  /* 0x000000112900780c */ /* 0x000fc400057a1670 */
[----:B------:R-:W-:Y:S01]  /*c900*/  F2FP.SATFINITE.E5M2.F32.PACK_AB_MERGE_C R215, RZ, R215, RZ ;  /* 0x000000d7ffd7723e */ /* 0x000fe200048060ff */
[----:B------:R-:W3:Y:S01]  /*c910*/  LDL.LU R224, [R1+0x8] ;  /* 0x0000080001e07983 */ /* 0x000ee20000300800 */
[----:B------:R-:W-:-:S03]  /*c920*/  FMUL R216, R216, UR20 ;  /* 0x00000014d8d87c20 */ /* 0x000fc60008400000 */
[----:B------:R-:W4:Y:S04]  /*c930*/  LDL.LU R225, [R1+0x4] ;  /* 0x0000040001e17983 */ /* 0x000f280000300800 */
[----:B------:R-:W3:Y:S01]  /*c940*/  LDL.LU R223, [R1] ;  /* 0x0000000001df7983 */ /* 0x000ee20000300800 */
[----:B0-----:R-:W-:Y:S01]  /*c950*/  F2FP.SATFINITE.E5M2.F32.PACK_AB_MERGE_C R35, RZ, R216, RZ ;  /* 0x000000d8ff23723e */ /* 0x001fe200048060ff */
[----:B------:R-:W-:Y:S01]  /*c960*/  FMUL R214, R214, UR20 ;  /* 0x00000014d6d67c20 */ /* 0x000fe20008400000 */
[----:B------:R-:W-:Y:S01]  /*c970*/  FMUL R213, R213, UR20 ;  /* 0x00000014d5d57c20 */ /* 0x000fe20008400000 */
[----:B------:R0:W-:Y:S01]  /*c980*/  @!P0 STG.E.U8 desc[UR14][R24.64+0x10], R33 ;  /* 0x0000102118008986 */ /* 0x0001e2000c10110e */
[----:B------:R-:W-:Y:S01]  /*c990*/  ISETP.LT.OR P0, PT, R41, 0x19, !P3 ;  /* 0x000000192900780c */ /* 0x000fe20005f01670 */
[----:B------:R-:W-:Y:S01]  /*c9a0*/  FMUL R211, R211, UR20 ;  /* 0x00000014d3d37c20 */ /* 0x000fe20008400000 */
[----:B------:R-:W-:Y:S01]  /*c9b0*/  FMUL R212, R212, UR20 ;  /* 0x00000014d4d47c20 */ /* 0x000fe20008400000 */
[----:B------:R-:W-:Y:S01]  /*c9c0*/  @!P1 STG.E.U8 desc[UR14][R24.64+0x11], R217 ;  /* 0x000011d918009986 */ /* 0x000fe2000c10110e */
[C---:B------:R-:W-:Y:S01]  /*c9d0*/  ISETP.LT.OR P1, PT, R41.reuse, 0x1a, !P3 ;  /* 0x0000001a2900780c */ /* 0x040fe20005f21670 */
[----:B------:R-:W-:Y:S01]  /*c9e0*/  FMUL R210, R210, UR20 ;  /* 0x00000014d2d27c20 */ /* 0x000fe20008400000 */
[----:B------:R-:W-:Y:S01]  /*c9f0*/  F2FP.SATFINITE.E5M2.F32.PACK_AB_MERGE_C R213, RZ, R213, RZ ;  /* 0x000000d5ffd5723e */ /* 0x000fe200048060ff */
[----:B------:R-:W-:Y:S01]  /*ca00*/  @!P6 STG.E.U8 desc[UR14][R26.64+0x11], R215 ;  /* 0x000011d71a00e986 */ /* 0x000fe2000c10110e */
[----:B------:R-:W-:Y:S01]  /*ca10*/  ISETP.LT.OR P6, PT, R41, 0x1a, !P2 ;  /* 0x0000001a2900780c */ /* 0x000fe200057c1670 */
[----:B------:R-:W-:Y:S01]  /*ca20*/  FMUL R209, R209, UR20 ;  /* 0x00000014d1d17c20 */ /* 0x000fe20008400000 */
[----:B------:R-:W-:Y:S01]  /*ca30*/  F2FP.SATFINITE.E5M2.F32.PACK_AB_MERGE_C R211, RZ, R211, RZ ;  /* 0x000000d3ffd3723e */ /* 0x000fe200048060ff */
[----:B------:R1:W-:Y:S01]  /*ca40*/  @!P5 STG.E.U8 desc[UR14][R26.64+0x10], R35 ;  /* 0x000010231a00d986 */ /* 0x0003e2000c10110e */
[----:B0-----:R-:W-:Y:S01]  /*ca50*/  F2FP.SATFINITE.E5M2.F32.PACK_AB_MERGE_C R33, RZ, R214, RZ ;  /* 0x000000d6ff21723e */ /* 0x001fe200048060ff */
[----:B------:R-:W-:Y:S01]  /*ca60*/  FMUL R207, R207, UR20 ;  /* 0x00000014cfcf7c20 */ /* 0x000fe20008400000 */
[C---:B------:R-:W-:Y:S01]  /*ca70*/  ISETP.LT.OR P5, PT, R41.reuse, 0x19, !P2 ;  /* 0x000000192900780c */ /* 0x040fe200057a1670 */
[----:B------:R-:W-:Y:S01]  /*ca80*/  FMUL R208, R208, UR20 ;  /* 0x00000014d0d07c20 */ /* 0x000fe20008400000 */
[----:B------:R-:W-:Y:S01]  /*ca90*/  F2FP.SATFINITE.E5M2.F32.PACK_AB_MERGE_C R209, RZ, R209, RZ ;  /* 0x000000d1ffd1723e */ /* 0x000fe200048060ff */
[----:B------:R0:W-:Y:S01]  /*caa0*/  @!P0 STG.E.U8 desc[UR14][R24.64+0x18], R33 ;  /* 0x0000182118008986 */ /* 0x0001e2000c10110e */
[C---:B------:R-:W-:Y:S01]  /*cab0*/  ISETP.LT.OR P0, PT, R41.reuse, 0x21, !P3 ;  /* 0x000000212900780c */ /* 0x040fe20005f01670 */
[----:B------:R-:W-:Y:S01]  /*cac0*/  FMUL R206, R206, UR20 ;  /* 0x00000014cece7c20 */ /* 0x000fe20008400000 */
[----:B------:R-:W-:Y:S01]  /*cad0*/  F2FP.SATFINITE.E5M2.F32.PACK_AB_MERGE_C R207, RZ, R207, RZ ;  /* 0x000000cfffcf723e */ /* 0x000fe200048060ff */
[----:B------:R-:W-:Y:S01]  /*cae0*/  @!P1 STG.E.U8 desc[UR14][R24.64+0x19], R213 ;  /* 0x000019d518009986 */ /* 0x000fe2000c10110e */
[----:B------:R-:W-:Y:S01]  /*caf0*/  ISETP.LT.OR P1, PT, R41, 0x22, !P3 ;  /* 0x000000222900780c */ /* 0x000fe20005f21670 */
[----:B------:R-:W-:Y:S01]  /*cb00*/  FMUL R205, R205, UR20 ;  /* 0x00000014cdcd7c20 */ /* 0x000fe20008400000 */
[----:B-1----:R-:W-:Y:S01]  /*cb10*/  F2FP.SATFINITE.E5M2.F32.PACK_AB_MERGE_C R35, RZ, R212, RZ ;  /* 0x000000d4ff23723e */ /* 0x002fe200048060ff */
        /* <DEDUP_REMOVED lines=11> */
[----:B------:R-:W-:Y:S01]  /*cbd0*/  ISETP.LT.OR P0, PT, R41, 0x29, !P3 ;  /* 0x000000292900780c */ /* 0x000fe20005f01670 */
[----:B------:R-:W-:Y:S01]  /*cbe0*/  FMUL R201, R201, UR20 ;  /* 0x00000014c9c97c20 */ /* 0x000fe20008400000 */
[----:B------:R-:W-:Y:S01]  /*cbf0*/  FMUL R199, R199, UR20 ;  /* 0x00000014c7c77c20 */ /* 0x000fe20008400000 */
[----:B------:R-:W-:Y:S01]  /*cc00*/  @!P1 STG.E.U8 desc[UR14][R24.64+0x21], R209 ;  /* 0x000021d118009986 */ /* 0x000fe2000c10110e */
[C---:B------:R-:W-:Y:S01]  /*cc10*/  ISETP.LT.OR P1, PT, R41.reuse, 0x2a, !P3 ;  /* 0x0000002a2900780c */ /* 0x040fe20005f21670 */
        /* <DEDUP_REMOVED lines=9> */
[----:B------:R-:W-:Y:S01]  /*ccb0*/  ISETP.LT.OR P5, PT, R41, 0x29, !P2 ;  /* 0x000000292900780c */ /* 0x000fe200057a1670 */
[----:B------:R-:W-:Y:S01]  /*ccc0*/  FMUL R195, R195, UR20 ;  /* 0x00000014c3c37c20 */ /* 0x000fe20008400000 */
[----:B------:R-:W-:Y:S01]  /*ccd0*/  F2FP.SATFINITE.E5M2.F32.PACK_AB_MERGE_C R199, RZ, R199, RZ ;  /* 0x000000c7ffc7723e */ /* 0x000fe200048060ff */
[----:B------:R0:W-:Y:S01]  /*cce0*/  @!P0 STG.E.U8 desc[UR14][R24.64+0x28], R33 ;  /* 0x0000282118008986 */ /* 0x0001e2000c10110e */
[C---:B------:R-:W-:Y:S01]  /*ccf0*/  ISETP.LT.OR P0, PT, R41.reuse, 0x31, !P3 ;  /* 0x000000312900780c */ /* 0x040fe20005f01670 */
[----:B------:R-:W-:Y:S01]  /*cd00*/  FMUL R196, R196, UR20 ;  /* 0x00000014c4c47c20 */ /* 0x000fe20008400000 */
[----:B------:R-:W-:Y:S01]  /*cd10*/  F2FP.SATFINITE.E5M2.F32.PACK_AB_MERGE_C R197, RZ, R197, RZ ;  /* 0x000000c5ffc5723e */ /* 0x000fe200048060ff */
        /* <DEDUP_REMOVED lines=59> */
[C---:B------:R-:W-:Y:S01]  /*d0d0*/  ISETP.LT.OR P6, PT, R41.reuse, 0x4a, !P2 ;  /* 0x0000004a2900780c */ /* 0x040fe200057c1670 */
        /* <DEDUP_REMOVED lines=57> */
[----:B------:R-:W-:Y:S01]  /*d470*/  ISETP.LT.OR P5, PT, R41, 0x61, !P3 ;  /* 0x000000612900780c */ /* 0x000fe20005fa1670 */
[----:B------:R-:W-:Y:S01]  /*d480*/  FMUL R161, R161, UR20 ;  /* 0x00000014a1a17c20 */ /* 0x000fe20008400000 */
[----:B0-----:R-:W-:Y:S01]  /*d490*/  F2FP.SATFINITE.E5M2.F32.PACK_AB_MERGE_C R33, RZ, R178, RZ ;  /* 0x000000b2ff21723e */ /* 0x001fe200048060ff */
[----:B------:R-:W-:Y:S01]  /*d4a0*/  FMUL R160, R160, UR20 ;  /* 0x00000014a0a07c20 */ /* 0x000fe20008400000 */
[----:B------:R-:W-:Y:S01]  /*d4b0*/  FMUL R159, R159, UR20 ;  /* 0x000000149f9f7c20 */ /* 0x000fe20008400000 */
[----:B------:R-:W-:Y:S01]  /*d4c0*/  FMUL R157, R157, UR20 ;  /* 0x000000149d9d7c20 */ /* 0x000fe20008400000 */
[----:B------:R-:W-:Y:S01]  /*d4d0*/  F2FP.SATFINITE.E5M2.F32.PACK_AB_MERGE_C R161, RZ, R161, RZ ;  /* 0x000000a1ffa1723e */ /* 0x000fe200048060ff */
[----:B------:R-:W-:Y:S01]  /*d4e0*/  FMUL R158, R158, UR20 ;  /* 0x000000149e9e7c20 */ /* 0x000fe20008400000 */
[----:B------:R-:W-:Y:S01]  /*d4f0*/  FMUL R156, R156, UR20 ;  /* 0x000000149c9c7c20 */ /* 0x000fe20008400000 */
[----:B------:R-:W-:Y:S01]  /*d500*/  @!P6 STG.E.U8 desc[UR14][R24.64+0x61], R177 ;  /* 0x000061b11800e986 */ /* 0x000fe2000c10110e */
[----:B------:R-:W-:Y:S01]  /*d510*/  ISETP.LT.OR P6, PT, R41, 0x69, !P3 ;  /* 0x000000692900780c */ /* 0x000fe20005fc1670 */
[----:B------:R-:W-:Y:S01]  /*d520*/  FMUL R155, R155, UR20 ;  /* 0x000000149b9b7c20 */ /* 0x000fe20008400000 */
[----:B-1----:R-:W-:Y:S01]  /*d530*/  F2FP.SATFINITE.E5M2.F32.PACK_AB_MERGE_C R35, RZ, R176, RZ ;  /* 0x000000b0ff23723e */ /* 0x002fe200048060ff */
[----:B------:R0:W-:Y:S01]  /*d540*/  @!P5 STG.E.U8 desc[UR14][R24.64+0x60], R33 ;  /* 0x000060211800d986 */ /* 0x0001e2000c10110e */
        /* <DEDUP_REMOVED lines=16> */
[----:B-1----:R-:W-:Y:S01]  /*d650*/  F2FP.SATFINITE.E5M2.F32.PACK_AB_MERGE_C R35, RZ, R170, RZ ;  /* 0x000000aaff23723e */ /* 0x002fe200048060ff */
[----:B------:R-:W-:Y:S01]  /*d660*/  @!P0 STG.E.U8 desc[UR14][R24.64+0x69], R173 ;  /* 0x000069ad18008986 */ /* 0x000fe2000c10110e */
        /* <DEDUP_REMOVED lines=12> */
[----:B------:R-:W-:Y:S01]  /*d730*/  ISETP.LT.OR P6, PT, R41, 0x79, !P3 ;  /* 0x000000792900780c */ /* 0x000fe20005fc1670 */
[----:B------:R-:W-:Y:S01]  /*d740*/  FMUL R17, R17, UR20 ;  /* 0x0000001411117c20 */ /* 0x000fe20008400000 */
[----:B------:R-:W-:Y:S01]  /*d750*/  ISETP.LT.OR P3, PT, R41, 0x7a, !P3 ;  /* 0x0000007a2900780c */ /* 0x000fe20005f61670 */
[----:B------:R-:W-:Y:S01]  /*d760*/  @!P0 STG.E.U8 desc[UR14][R24.64+0x71], R169 ;  /* 0x000071a918008986 */ /* 0x000fe2000c10110e */
[----:B0-----:R-:W-:Y:S01]  /*d770*/  F2FP.SATFINITE.E5M2.F32.PACK_AB_MERGE_C R33, RZ, R168, RZ ;  /* 0x000000a8ff21723e */ /* 0x001fe200048060ff */
[----:B------:R-:W-:Y:S01]  /*d780*/  FMUL R18, R18, UR20 ;  /* 0x0000001412127c20 */ /* 0x000fe20008400000 */
[----:B------:R-:W-:Y:S01]  /*d790*/  ISETP.GE.AND P0, PT, R42, 0x89, PT ;  /* 0x000000892a00780c */ /* 0x000fe20003f06270 */
[----:B------:R-:W-:Y:S01]  /*d7a0*/  FMUL R16, R16, UR20 ;  /* 0x0000001410107c20 */ /* 0x000fe20008400000 */
[----:B------:R-:W-:Y:S01]  /*d7b0*/  F2FP.SATFINITE.E5M2.F32.PACK_AB_MERGE_C R21, RZ, R21, RZ ;  /* 0x00000015ff15723e */ /* 0x000fe200048060ff */
[----:B------:R0:W-:Y:S01]  /*d7c0*/  @!P1 STG.E.U8 desc[UR14][R26.64+0x70], R33 ;  /* 0x000070211a009986 */ /* 0x0001e2000c10110e */
[----:B------:R-:W-:Y:S01]  /*d7d0*/  ISETP.GE.AND P1, PT, R42, 0x81, PT ;  /* 0x000000812a00780c */ /* 0x000fe20003f26270 */
[----:B------:R-:W-:Y:S01]  /*d7e0*/  FMUL R15, R15, UR20 ;  /* 0x000000140f0f7c20 */ /* 0x000fe20008400000 */
[----:B-1----:R-:W-:Y:S01]  /*d7f0*/  F2FP.SATFINITE.E5M2.F32.PACK_AB_MERGE_C R35, RZ, R166, RZ ;  /* 0x000000a6ff23723e */ /* 0x002fe200048060ff */
[----:B------:R-:W-:Y:S01]  /*d800*/  @!P5 STG.E.U8 desc[UR14][R26.64+0x71], R167 ;  /* 0x000071a71a00d986 */ /* 0x000fe2000c10110e */
[----:B------:R-:W-:Y:S01]  /*d810*/  ISETP.LT.OR P5, PT, R41, 0x79, !P2 ;  /* 0x000000792900780c */ /* 0x000fe200057a1670 */
[----:B------:R-:W-:Y:S01]  /*d820*/  FMUL R13, R13, UR20 ;  /* 0x000000140d0d7c20 */ /* 0x000fe20008400000 */
[C---:B------:R-:W-:Y:S01]  /*d830*/  ISETP.LT.OR P2, PT, R41.reuse, 0x7a, !P2 ;  /* 0x0000007a2900780c */ /* 0x040fe20005741670 */
        /* <DEDUP_REMOVED lines=9> */
[----:B------:R-:W-:Y:S01]  /*d8d0*/  F2FP.SATFINITE.E5M2.F32.PACK_AB_MERGE_C R17, RZ, R17, RZ ;  /* 0x00000011ff11723e */ /* 0x000fe200048060ff */
[----:B------:R-:W-:Y:S01]  /*d8e0*/  @!P5 STG.E.U8 desc[UR14][R26.64+0x78], R37 ;  /* 0x000078251a00d986 */ /* 0x000fe2000c10110e */
[----:B------:R-:W-:Y:S01]  /*d8f0*/  ISETP.LT.OR P5, PT, R41, 0x1, !P0 ;  /* 0x000000012900780c */ /* 0x000fe200047a1670 */
[----:B------:R-:W-:Y:S01]  /*d900*/  FMUL R9, R9, UR20 ;  /* 0x0000001409097c20 */ /* 0x000fe20008400000 */
[----:B------:R-:W-:Y:S01]  /*d910*/  F2FP.SATFINITE.E5M2.F32.PACK_AB_MERGE_C R15, RZ, R15, RZ ;  /* 0x0000000fff0f723e */ /* 0x000fe200048060ff */
[----:B------:R0:W-:Y:S01]  /*d920*/  @!P2 STG.E.U8 desc[UR14][R26.64+0x79], R163 ;  /* 0x000079a31a00a986 */ /* 0x0001e2000c10110e */
[C---:B------:R-:W-:Y:S01]  /*d930*/  ISETP.LT.OR P2, PT, R41.reuse, 0xa, !P1 ;  /* 0x0000000a2900780c */ /* 0x040fe20004f41670 */
        /* <DEDUP_REMOVED lines=9> */
[----:B------:R-:W-:Y:S01]  /*d9d0*/  F2FP.SATFINITE.E5M2.F32.PACK_AB_MERGE_C R11, RZ, R11, RZ ;  /* 0x0000000bff0b723e */ /* 0x000fe200048060ff */
[----:B------:R2:W-:Y:S01]  /*d9e0*/  @!P5 STG.E.U8 desc[UR14][R30.64], R33 ;  /* 0x000000211e00d986 */ /* 0x0005e2000c10110e */
[----:B------:R-:W-:Y:S01]  /*d9f0*/  ISETP.LT.OR P5, PT, R41, 0x9, !P0 ;  /* 0x000000092900780c */ /* 0x000fe200047a1670 */
[----:B------:R-:W-:Y:S01]  /*da00*/  FMUL R5, R5, UR20 ;  /* 0x0000001405057c20 */ /* 0x000fe20008400000 */
[----:B0-----:R-:W-:Y:S01]  /*da10*/  F2FP.SATFINITE.E5M2.F32.PACK_AB_MERGE_C R27, RZ, R156, RZ ;  /* 0x0000009cff1b723e */ /* 0x001fe200048060ff */
[----:B-----5:R-:W-:Y:S01]  /*da20*/  FMUL R0, R0, UR20 ;  /* 0x0000001400007c20 */ /* 0x020fe20008400000 */
[----:B------:R-:W-:Y:S01]  /*da30*/  F2FP.SATFINITE.E5M2.F32.PACK_AB_MERGE_C R9, RZ, R9, RZ ;  /* 0x00000009ff09723e */ /* 0x000fe200048060ff */
[----:B------:R-:W-:Y:S01]  /*da40*/  FMUL R6, R6, UR20 ;  /* 0x0000001406067c20 */ /* 0x000fe20008400000 */
[----:B------:R-:W-:Y:S01]  /*da50*/  F2FP.SATFINITE.E5M2.F32.PACK_AB_MERGE_C R7, RZ, R7, RZ ;  /* 0x00000007ff07723e */ /* 0x000fe200048060ff */
[----:B------:R-:W4:Y:S01]  /*da60*/  LDL.LU R221, [R1+0x14] ;  /* 0x0000140001dd7983 */ /* 0x000f220000300800 */
[----:B-1----:R-:W-:Y:S01]  /*da70*/  F2FP.SATFINITE.E5M2.F32.PACK_AB_MERGE_C R25, RZ, R158, RZ ;  /* 0x0000009eff19723e */ /* 0x002fe200048060ff */
[----:B------:R-:W-:Y:S01]  /*da80*/  FMUL R2, R2, UR20 ;  /* 0x0000001402027c20 */ /* 0x000fe20008400000 */
[----:B------:R-:W-:Y:S01]  /*da90*/  F2FP.SATFINITE.E5M2.F32.PACK_AB_MERGE_C R5, RZ, R5, RZ ;  /* 0x00000005ff05723e */ /* 0x000fe200048060ff */
[----:B------:R-:W-:Y:S01]  /*daa0*/  @!P6 STG.E.U8 desc[UR14][R30.64+0x1], R159 ;  /* 0x0000019f1e00e986 */ /* 0x000fe2000c10110e */
[----:B------:R-:W-:Y:S01]  /*dab0*/  ISETP.LT.OR P6, PT, R41, 0xa, !P0 ;  /* 0x0000000a2900780c */ /* 0x000fe200047c1670 */
[----:B------:R-:W-:Y:S01]  /*dac0*/  FMUL R3, R3, UR20 ;  /* 0x0000001403037c20 */ /* 0x000fe20008400000 */
[----:B--2---:R-:W-:Y:S01]  /*dad0*/  F2FP.SATFINITE.E5M2.F32.PACK_AB_MERGE_C R33, RZ, R152, RZ ;  /* 0x00000098ff21723e */ /* 0x004fe200048060ff */
[----:B------:R-:W-:Y:S01]  /*dae0*/  @!P2 STG.E.U8 desc[UR14][R28.64+0x9], R157 ;  /* 0x0000099d1c00a986 */ /* 0x000fe2000c10110e */
[----:B------:R-:W-:Y:S01]  /*daf0*/  ISETP.LT.OR P2, PT, R41, 0x12, !P1 ;  /* 0x000000122900780c */ /* 0x000fe20004f41670 */
[----:B------:R-:W-:-:S02]  /*db00*/  FMUL R4, R4, UR20 ;  /* 0x0000001404047c20 */ /* 0x000fc40008400000 */
[----:B------:R0:W-:Y:S01]  /*db10*/  @!P3 STG.E.U8 desc[UR14][R28.64+0x8], R25 ;  /* 0x000008191c00b986 */ /* 0x0001e2000c10110e */
[----:B------:R-:W-:-:S03]  /*db20*/  ISETP.LT.OR P3, PT, R41, 0x11, !P1 ;  /* 0x000000112900780c */ /* 0x000fc60004f61670 */
[----:B------:R1:W-:Y:S01]  /*db30*/  @!P5 STG.E.U8 desc[UR14][R30.64+0x8], R27 ;  /* 0x0000081b1e00d986 */ /* 0x0003e2000c10110e */
[----:B------:R-:W-:-:S03]  /*db40*/  ISETP.LT.OR P5, PT, R41, 0x11, !P0 ;  /* 0x000000112900780c */ /* 0x000fc600047a1670 */
[----:B------:R-:W-:Y:S01]  /*db50*/  @!P6 STG.E.U8 desc[UR14][R30.64+0x9], R155 ;  /* 0x0000099b1e00e986 */ /* 0x000fe2000c10110e */
[----:B------:R-:W-:-:S03]  /*db60*/  ISETP.LT.OR P6, PT, R41, 0x12, !P0 ;  /* 0x000000122900780c */ /* 0x000fc600047c1670 */
[----:B------:R-:W-:Y:S01]  /*db70*/  @!P2 STG.E.U8 desc[UR14][R28.64+0x11], R153 ;  /* 0x000011991c00a986 */ /* 0x000fe2000c10110e */
[----:B------:R-:W-:Y:S02]  /*db80*/  ISETP.LT.OR P2, PT, R41, 0x1a, !P1 ;  /* 0x0000001a2900780c */ /* 0x000fe40004f41670 */
[----:B0-----:R-:W-:Y:S01]  /*db90*/  F2FP.SATFINITE.E5M2.F32.PACK_AB_MERGE_C R25, RZ, R154, RZ ;  /* 0x0000009aff19723e */ /* 0x001fe200048060ff */
[----:B------:R-:W2:Y:S01]  /*dba0*/  LDL.LU R220, [R1+0x18] ;  /* 0x0000180001dc7983 */ /* 0x000ea20000300800 */
[----:B-1----:R-:W-:-:S03]  /*dbb0*/  F2FP.SATFINITE.E5M2.F32.PACK_AB_MERGE_C R27, RZ, R20, RZ ;  /* 0x00000014ff1b723e */ /* 0x002fc600048060ff */
[----:B------:R0:W-:Y:S01]  /*dbc0*/  @!P3 STG.E.U8 desc[UR14][R28.64+0x10], R25 ;  /* 0x000010191c00b986 */ /* 0x0001e2000c10110e */
[----:B------:R-:W-:-:S03]  /*dbd0*/  ISETP.LT.OR P3, PT, R41, 0x19, !P1 ;  /* 0x000000192900780c */ /* 0x000fc60004f61670 */
[----:B------:R-:W-:Y:S01]  /*dbe0*/  @!P5 STG.E.U8 desc[UR14][R30.64+0x10], R33 ;  /* 0x000010211e00d986 */ /* 0x000fe2000c10110e */
[----:B------:R-:W-:-:S03]  /*dbf0*/  ISETP.LT.OR P5, PT, R41, 0x19, !P0 ;  /* 0x000000192900780c */ /* 0x000fc600047a1670 */
[----:B------:R1:W-:Y:S01]  /*dc00*/  @!P6 STG.E.U8 desc[UR14][R30.64+0x11], R23 ;  /* 0x000011171e00e986 */ /* 0x0003e2000c10110e */
[----:B------:R-:W-:-:S03]  /*dc10*/  ISETP.LT.OR P6, PT, R41, 0x1a, !P0 ;  /* 0x0000001a2900780c */ /* 0x000fc600047c1670 */
[----:B------:R3:W-:Y:S01]  /*dc20*/  @!P2 STG.E.U8 desc[UR14][R28.64+0x19], R21 ;  /* 0x000019151c00a986 */ /* 0x0007e2000c10110e */
[C---:B------:R-:W-:Y:S02]  /*dc30*/  ISETP.LT.OR P2, PT, R41.reuse, 0x22, !P1 ;  /* 0x000000222900780c */ /* 0x040fe40004f41670 */
[----:B0-----:R-:W-:Y:S01]  /*dc40*/  F2FP.SATFINITE.E5M2.F32.PACK_AB_MERGE_C R25, RZ, R22, RZ ;  /* 0x00000016ff19723e */ /* 0x001fe200048060ff */
[----:B------:R-:W2:Y:S04]  /*dc50*/  LDL.LU R222, [R1+0x1c] ;  /* 0x00001c0001de7983 */ /* 0x000ea80000300800 */
[----:B------:R-:W-:Y:S01]  /*dc60*/  @!P3 STG.E.U8 desc[UR14][R28.64+0x18], R25 ;  /* 0x000018191c00b986 */ /* 0x000fe2000c10110e */
[C---:B------:R-:W-:Y:S02]  /*dc70*/  ISETP.LT.OR P3, PT, R41.reuse, 0x21, !P1 ;  /* 0x000000212900780c */ /* 0x040fe40004f61670 */
[----:B-1----:R-:W-:Y:S01]  /*dc80*/  F2FP.SATFINITE.E5M2.F32.PACK_AB_MERGE_C R23, RZ, R18, RZ ;  /* 0x00000012ff17723e */ /* 0x002fe200048060ff */
[----:B------:R-:W-:Y:S01]  /*dc90*/  @!P5 STG.E.U8 desc[UR14][R30.64+0x18], R27 ;  /* 0x0000181b1e00d986 */ /* 0x000fe2000c10110e */
[----:B------:R-:W-:-:S02]  /*dca0*/  ISETP.LT.OR P5, PT, R41, 0x21, !P0 ;  /* 0x000000212900780c */ /* 0x000fc400047a1670 */
[----:B---3--:R-:W-:Y:S01]  /*dcb0*/  F2FP.SATFINITE.E5M2.F32.PACK_AB_MERGE_C R21, RZ, R16, RZ ;  /* 0x00000010ff15723e */ /* 0x008fe200048060ff */
[----:B------:R0:W-:Y:S01]  /*dcc0*/  @!P6 STG.E.U8 desc[UR14][R30.64+0x19], R19 ;  /* 0x000019131e00e986 */ /* 0x0001e2000c10110e */
[----:B------:R-:W-:-:S03]  /*dcd0*/  ISETP.LT.OR P6, PT, R41, 0x22, !P0 ;  /* 0x000000222900780c */ /* 0x000fc600047c1670 */
[----:B------:R1:W-:Y:S01]  /*dce0*/  @!P2 STG.E.U8 desc[UR14][R28.64+0x21], R17 ;  /* 0x000021111c00a986 */ /* 0x0003e2000c10110e */
[----:B------:R-:W-:-:S03]  /*dcf0*/  ISETP.LT.OR P2, PT, R41, 0x2a, !P1 ;  /* 0x0000002a2900780c */ /* 0x000fc60004f41670 */
[----:B------:R-:W-:Y:S01]  /*dd00*/  @!P3 STG.E.U8 desc[UR14][R28.64+0x20], R23 ;  /* 0x000020171c00b986 */ /* 0x000fe2000c10110e */
[----:B------:R-:W-:-:S03]  /*dd10*/  ISETP.LT.OR P3, PT, R41, 0x29, !P1 ;  /* 0x000000292900780c */ /* 0x000fc60004f61670 */
[----:B------:R-:W-:Y:S01]  /*dd20*/  @!P5 STG.E.U8 desc[UR14][R30.64+0x20], R21 ;  /* 0x000020151e00d986 */ /* 0x000fe2000c10110e */
[C---:B------:R-:W-:Y:S02]  /*dd30*/  ISETP.LT.OR P5, PT, R41.reuse, 0x29, !P0 ;  /* 0x000000292900780c */ /* 0x040fe400047a1670 */
[----:B0-----:R-:W-:Y:S01]  /*dd40*/  F2FP.SATFINITE.E5M2.F32.PACK_AB_MERGE_C R19, RZ, R14, RZ ;  /* 0x0000000eff13723e */ /* 0x001fe200048060ff */
[----:B------:R0:W-:Y:S01]  /*dd50*/  @!P6 STG.E.U8 desc[UR14][R30.64+0x21], R15 ;  /* 0x0000210f1e00e986 */ /* 0x0001e2000c10110e */
[C---:B------:R-:W-:Y:S02]  /*dd60*/  ISETP.LT.OR P6, PT, R41.reuse, 0x2a, !P0 ;  /* 0x0000002a2900780c */ /* 0x040fe400047c1670 */
[----:B-1----:R-:W-:Y:S01]  /*dd70*/  F2FP.SATFINITE.E5M2.F32.PACK_AB_MERGE_C R17, RZ, R12, RZ ;  /* 0x0000000cff11723e */ /* 0x002fe200048060ff */
        /* <DEDUP_REMOVED lines=15> */
[----:B0-----:R-:W-:Y:S02]  /*de70*/  F2FP.SATFINITE.E5M2.F32.PACK_AB_MERGE_C R11, RZ, R6, RZ ;  /* 0x00000006ff0b723e */ /* 0x001fe400048060ff */
[C---:B------:R-:W-:Y:S01]  /*de80*/  ISETP.LT.OR P5, PT, R41.reuse, 0x39, !P0 ;  /* 0x000000392900780c */ /* 0x040fe200047a1670 */
[----:B------:R0:W-:Y:S01]  /*de90*/  @!P6 STG.E.U8 desc[UR14][R30.64+0x31], R7 ;  /* 0x000031071e00e986 */ /* 0x0001e2000c10110e */
[----:B-1----:R-:W-:Y:S02]  /*dea0*/  F2FP.SATFINITE.E5M2.F32.PACK_AB_MERGE_C R9, RZ, R4, RZ ;  /* 0x00000004ff09723e */ /* 0x002fe400048060ff */
[----:B------:R-:W-:Y:S01]  /*deb0*/  ISETP.LT.OR P6, PT, R41, 0x3a, !P0 ;  /* 0x0000003a2900780c */ /* 0x000fe200047c1670 */
[----:B------:R1:W-:Y:S04]  /*dec0*/  @!P2 STG.E.U8 desc[UR14][R28.64+0x39], R5 ;  /* 0x000039051c00a986 */ /* 0x0003e8000c10110e */
[----:B------:R3:W-:Y:S01]  /*ded0*/  @!P3 STG.E.U8 desc[UR14][R28.64+0x38], R11 ;  /* 0x0000380b1c00b986 */ /* 0x0007e2000c10110e */
[----:B------:R-:W-:Y:S01]  /*dee0*/  FMUL R4, R227, UR20 ;  /* 0x00000014e3047c20 */ /* 0x000fe20008400000 */
[----:B------:R-:W-:-:S02]  /*def0*/  ISETP.LT.OR P3, PT, R41, 0x41, !P1 ;  /* 0x000000412900780c */ /* 0x000fc40004f61670 */
[----:B0-----:R-:W-:Y:S02]  /*df00*/  F2FP.SATFINITE.E5M2.F32.PACK_AB_MERGE_C R7, RZ, R3, RZ ;  /* 0x00000003ff07723e */ /* 0x001fe400048060ff */
[----:B-1----:R-:W-:Y:S01]  /*df10*/  F2FP.SATFINITE.E5M2.F32.PACK_AB_MERGE_C R5, RZ, R0, RZ ;  /* 0x00000000ff05723e */ /* 0x002fe200048060ff */
[----:B------:R-:W-:Y:S01]  /*df20*/  FMUL R0, R223, UR20 ;  /* 0x00000014df007c20 */ /* 0x000fe20008400000 */
[----:B------:R-:W-:Y:S01]  /*df30*/  ISETP.LT.OR P2, PT, R41, 0x42, !P1 ;  /* 0x000000422900780c */ /* 0x000fe20004f41670 */
[----:B------:R-:W2:Y:S01]  /*df40*/  LDL.LU R223, [R1+0x20] ;  /* 0x0000200001df7983 */ /* 0x000ea20000300800 */
[----:B---3--:R-:W-:Y:S02]  /*df50*/  F2FP.SATFINITE.E5M2.F32.PACK_AB_MERGE_C R11, RZ, R2, RZ ;  /* 0x00000002ff0b723e */ /* 0x008fe400048060ff */
[----:B------:R-:W-:Y:S01]  /*df60*/  F2FP.SATFINITE.E5M2.F32.PACK_AB_MERGE_C R13, RZ, R0, RZ ;  /* 0x00000000ff0d723e */ /* 0x000fe200048060ff */
[----:B----4-:R-:W-:Y:S01]  /*df70*/  FMUL R0, R225, UR20 ;  /* 0x00000014e1007c20 */ /* 0x010fe20008400000 */
[----:B------:R-:W-:Y:S01]  /*df80*/  FMUL R2, R224, UR20 ;  /* 0x00000014e0027c20 */ /* 0x000fe20008400000 */
[----:B------:R-:W3:Y:S04]  /*df90*/  LDL.LU R225, [R1+0x24] ;  /* 0x0000240001e17983 */ /* 0x000ee80000300800 */
[----:B------:R-:W4:Y:S01]  /*dfa0*/  LDL.LU R224, [R1+0x28] ;  /* 0x0000280001e07983 */ /* 0x000f220000300800 */
[----:B------:R-:W-:-:S03]  /*dfb0*/  FMUL R3, R226, UR20 ;  /* 0x00000014e2037c20 */ /* 0x000fc60008400000 */
[----:B------:R-:W4:Y:S04]  /*dfc0*/  LDL.LU R226, [R1+0x2c] ;  /* 0x00002c0001e27983 */ /* 0x000f280000300800 */
[----:B------:R-:W4:Y:S04]  /*dfd0*/  LDL.LU R227, [R1+0x30] ;  /* 0x0000300001e37983 */ /* 0x000f280000300800 */
[----:B------:R-:W-:Y:S01]  /*dfe0*/  @!P5 STG.E.U8 desc[UR14][R30.64+0x38], R9 ;  /* 0x000038091e00d986 */ /* 0x000fe2000c10110e */
[----:B------:R-:W-:-:S03]  /*dff0*/  ISETP.LT.OR P5, PT, R41, 0x41, !P0 ;  /* 0x000000412900780c */ /* 0x000fc600047a1670 */
[----:B------:R0:W-:Y:S01]  /*e000*/  @!P6 STG.E.U8 desc[UR14][R30.64+0x39], R7 ;  /* 0x000039071e00e986 */ /* 0x0001e2000c10110e */
[----:B------:R-:W-:-:S03]  /*e010*/  ISETP.LT.OR P6, PT, R41, 0x42, !P0 ;  /* 0x000000422900780c */ /* 0x000fc600047c1670 */
[----:B------:R-:W-:Y:S01]  /*e020*/  @!P3 STG.E.U8 desc[UR14][R28.64+0x40], R11 ;  /* 0x0000400b1c00b986 */ /* 0x000fe2000c10110e */
[----:B------:R-:W-:-:S03]  /*e030*/  ISETP.LT.OR P3, PT, R41, 0x49, !P1 ;  /* 0x000000492900780c */ /* 0x000fc60004f61670 */
[----:B------:R1:W-:Y:S01]  /*e040*/  @!P2 STG.E.U8 desc[UR14][R28.64+0x41], R5 ;  /* 0x000041051c00a986 */ /* 0x0003e2000c10110e */
[----:B0-----:R-:W-:-:S03]  /*e050*/  F2FP.SATFINITE.E5M2.F32.PACK_AB_MERGE_C R7, RZ, R0, RZ ;  /* 0x00000000ff07723e */ /* 0x001fc600048060ff */
[----:B------:R-:W-:Y:S01]  /*e060*/  @!P5 STG.E.U8 desc[UR14][R30.64+0x40], R13 ;  /* 0x0000400d1e00d986 */ /* 0x000fe2000c10110e */
[C---:B------:R-:W-:Y:S02]  /*e070*/  ISETP.LT.OR P2, PT, R41.reuse, 0x4a, !P1 ;  /* 0x0000004a2900780c */ /* 0x040fe40004f41670 */
[----:B-1----:R-:W-:Y:S01]  /*e080*/  F2FP.SATFINITE.E5M2.F32.PACK_AB_MERGE_C R5, RZ, R2, RZ ;  /* 0x00000002ff05723e */ /* 0x002fe200048060ff */
[----:B------:R0:W-:Y:S01]  /*e090*/  @!P6 STG.E.U8 desc[UR14][R30.64+0x41], R7 ;  /* 0x000041071e00e986 */ /* 0x0001e2000c10110e */
[C---:B------:R-:W-:Y:S02]  /*e0a0*/  ISETP.LT.OR P5, PT, R41.reuse, 0x49, !P0 ;  /* 0x000000492900780c */ /* 0x040fe400047a1670 */
[C---:B------:R-:W-:Y:S01]  /*e0b0*/  ISETP.LT.OR P6, PT, R41.reuse, 0x4a, !P0 ;  /* 0x0000004a2900780c */ /* 0x040fe200047c1670 */
[----:B------:R1:W-:Y:S01]  /*e0c0*/  @!P3 STG.E.U8 desc[UR14][R28.64+0x48], R5 ;  /* 0x000048051c00b986 */ /* 0x0003e2000c10110e */
[----:B------:R-:W-:Y:S02]  /*e0d0*/  ISETP.LT.OR P3, PT, R41, 0x51, !P1 ;  /* 0x000000512900780c */ /* 0x000fe40004f61670 */
[----:B------:R-:W-:-:S02]  /*e0e0*/  F2FP.SATFINITE.E5M2.F32.PACK_AB_MERGE_C R9, RZ, R3, RZ ;  /* 0x00000003ff09723e */ /* 0x000fc400048060ff */
[----:B------:R-:W-:-:S03]  /*e0f0*/  F2FP.SATFINITE.E5M2.F32.PACK_AB_MERGE_C R11, RZ, R4, RZ ;  /* 0x00000004ff0b723e */ /* 0x000fc600048060ff */
[----:B------:R1:W-:Y:S04]  /*e100*/  @!P2 STG.E.U8 desc[UR14][R28.64+0x49], R9 ;  /* 0x000049091c00a986 */ /* 0x0003e8000c10110e */
[----:B------:R-:W-:Y:S01]  /*e110*/  @!P5 STG.E.U8 desc[UR14][R30.64+0x48], R11 ;  /* 0x0000480b1e00d986 */ /* 0x000fe2000c10110e */
[----:B------:R-:W-:-:S03]  /*e120*/  FMUL R0, R221, UR20 ;  /* 0x00000014dd007c20 */ /* 0x000fc60008400000 */
[----:B------:R-:W4:Y:S02]  /*e130*/  LDL.LU R221, [R1+0x34] ;  /* 0x0000340001dd7983 */ /* 0x000f240000300800 */
[----:B0-----:R-:W-:-:S05]  /*e140*/  F2FP.SATFINITE.E5M2.F32.PACK_AB_MERGE_C R7, RZ, R0, RZ ;  /* 0x00000000ff07723e */ /* 0x001fca00048060ff */
[----:B------:R-:W-:Y:S01]  /*e150*/  @!P6 STG.E.U8 desc[UR14][R30.64+0x49], R7 ;  /* 0x000049071e00e986 */ /* 0x000fe2000c10110e */
[----:B--2---:R-:W-:-:S03]  /*e160*/  FMUL R2, R220, UR20 ;  /* 0x00000014dc027c20 */ /* 0x004fc60008400000 */
[----:B------:R-:W2:Y:S02]  /*e170*/  LDL.LU R220, [R1+0x38] ;  /* 0x0000380001dc7983 */ /* 0x000ea40000300800 */
[----:B-1----:R-:W-:-:S05]  /*e180*/  F2FP.SATFINITE.E5M2.F32.PACK_AB_MERGE_C R5, RZ, R2, RZ ;  /* 0x00000002ff05723e */ /* 0x002fca00048060ff */
[----:B------:R0:W-:Y:S01]  /*e190*/  @!P3 STG.E.U8 desc[UR14][R28.64+0x50], R5 ;  /* 0x000050051c00b986 */ /* 0x0001e2000c10110e */
[----:B------:R-:W-:-:S03]  /*e1a0*/  FMUL R3, R222, UR20 ;  /* 0x00000014de037c20 */ /* 0x000fc60008400000 */
[----:B------:R-:W2:Y:S02]  /*e1b0*/  LDL.LU R222, [R1+0x3c] ;  /* 0x00003c0001de7983 */ /* 0x000ea40000300800 */
[----:B------:R-:W-:Y:S01]  /*e1c0*/  F2FP.SATFINITE.E5M2.F32.PACK_AB_MERGE_C R9, RZ, R3, RZ ;  /* 0x00000003ff09723e */ /* 0x000fe200048060ff */
[----:B------:R-:W-:Y:S02]  /*e1d0*/  FMUL R0, R223, UR20 ;  /* 0x00000014df007c20 */ /* 0x000fe40008400000 */
[----:B------:R-:W2:Y:S03]  /*e1e0*/  LDL.LU R223, [R1+0x40] ;  /* 0x0000400001df7983 */ /* 0x000ea60000300800 */
[----:B------:R-:W-:Y:S01]  /*e1f0*/  F2FP.SATFINITE.E5M2.F32.PACK_AB_MERGE_C R13, RZ, R0, RZ ;  /* 0x00000000ff0d723e */ /* 0x000fe200048060ff */
[----:B---3--:R-:W-:Y:S02]  /*e200*/  FMUL R2, R225, UR20 ;  /* 0x00000014e1027c20 */ /* 0x008fe40008400000 */
[----:B------:R-:W3:Y:S01]  /*e210*/  LDL.LU R225, [R1+0x44] ;  /* 0x0000440001e17983 */ /* 0x000ee20000300800 */
[----:B----4-:R-:W-:-:S03]  /*e220*/  FMUL R0, R224, UR20 ;  /* 0x00000014e0007c20 */ /* 0x010fc60008400000 */
[----:B------:R-:W4:Y:S01]  /*e230*/  LDL.LU R224, [R1+0x48] ;  /* 0x0000480001e07983 */ /* 0x000f220000300800 */
[----:B------:R-:W-:Y:S01]  /*e240*/  FMUL R3, R226, UR20 ;  /* 0x00000014e2037c20 */ /* 0x000fe20008400000 */
[----:B0-----:R-:W-:Y:S02]  /*e250*/  F2FP.SATFINITE.E5M2.F32.PACK_AB_MERGE_C R5, RZ, R0, RZ ;  /* 0x00000000ff05723e */ /* 0x001fe400048060ff */
[----:B------:R-:W4:Y:S01]  /*e260*/  LDL.LU R226, [R1+0x4c] ;  /* 0x00004c0001e27983 */ /* 0x000f220000300800 */
[----:B------:R-:W-:-:S03]  /*e270*/  FMUL R0, R227, UR20 ;  /* 0x00000014e3007c20 */ /* 0x000fc60008400000 */
[----:B------:R-:W4:Y:S01]  /*e280*/  LDL.LU R227, [R1+0x50] ;  /* 0x0000500001e37983 */ /* 0x000f220000300800 */
[C---:B------:R-:W-:Y:S02]  /*e290*/  ISETP.LT.OR P2, PT, R41.reuse, 0x52, !P1 ;  /* 0x000000522900780c */ /* 0x040fe40004f41670 */
[C---:B------:R-:W-:Y:S01]  /*e2a0*/  ISETP.LT.OR P6, PT, R41.reuse, 0x52, !P0 ;  /* 0x000000522900780c */ /* 0x040fe200047c1670 */
[----:B------:R-:W4:Y:S01]  /*e2b0*/  LDL.LU R219, [R1+0x54] ;  /* 0x0000540001db7983 */ /* 0x000f220000300800 */
[C---:B------:R-:W-:Y:S02]  /*e2c0*/  ISETP.LT.OR P5, PT, R41.reuse, 0x51, !P0 ;  /* 0x000000512900780c */ /* 0x040fe400047a1670 */
[----:B------:R-:W-:Y:S02]  /*e2d0*/  ISETP.LT.OR P3, PT, R41, 0x59, !P1 ;  /* 0x000000592900780c */ /* 0x000fe40004f61670 */
[----:B------:R-:W-:Y:S02]  /*e2e0*/  F2FP.SATFINITE.E5M2.F32.PACK_AB_MERGE_C R7, RZ, R2, RZ ;  /* 0x00000002ff07723e */ /* 0x000fe400048060ff */
[----:B------:R-:W-:-:S03]  /*e2f0*/  F2FP.SATFINITE.E5M2.F32.PACK_AB_MERGE_C R11, RZ, R0, RZ ;  /* 0x00000000ff0b723e */ /* 0x000fc600048060ff */
[----:B------:R0:W-:Y:S01]  /*e300*/  @!P2 STG.E.U8 desc[UR14][R28.64+0x51], R9 ;  /* 0x000051091c00a986 */ /* 0x0001e2000c10110e */
[----:B------:R-:W-:-:S03]  /*e310*/  ISETP.LT.OR P2, PT, R41, 0x5a, !P1 ;  /* 0x0000005a2900780c */ /* 0x000fc60004f41670 */
[----:B------:R-:W-:Y:S01]  /*e320*/  @!P6 STG.E.U8 desc[UR14][R30.64+0x51], R7 ;  /* 0x000051071e00e986 */ /* 0x000fe2000c10110e */
[----:B------:R-:W-:-:S03]  /*e330*/  ISETP.LT.OR P6, PT, R41, 0x5a, !P0 ;  /* 0x0000005a2900780c */ /* 0x000fc600047c1670 */
[----:B------:R-:W-:Y:S01]  /*e340*/  @!P5 STG.E.U8 desc[UR14][R30.64+0x50], R13 ;  /* 0x0000500d1e00d986 */ /* 0x000fe2000c10110e */
[----:B0-----:R-:W-:-:S03]  /*e350*/  F2FP.SATFINITE.E5M2.F32.PACK_AB_MERGE_C R9, RZ, R3, RZ ;  /* 0x00000003ff09723e */ /* 0x001fc600048060ff */
[----:B------:R0:W-:Y:S04]  /*e360*/  @!P3 STG.E.U8 desc[UR14][R28.64+0x58], R5 ;  /* 0x000058051c00b986 */ /* 0x0001e8000c10110e */
[----:B------:R1:W-:Y:S01]  /*e370*/  @!P2 STG.E.U8 desc[UR14][R28.64+0x59], R9 ;  /* 0x000059091c00a986 */ /* 0x0003e2000c10110e */
[----:B------:R-:W-:-:S03]  /*e380*/  FMUL R0, R221, UR20 ;  /* 0x00000014dd007c20 */ /* 0x000fc60008400000 */
[----:B------:R-:W4:Y:S02]  /*e390*/  LDL.LU R221, [R1+0x58] ;  /* 0x0000580001dd7983 */ /* 0x000f240000300800 */
[----:B0-----:R-:W-:-:S05]  /*e3a0*/  F2FP.SATFINITE.E5M2.F32.PACK_AB_MERGE_C R5, RZ, R0, RZ ;  /* 0x00000000ff05723e */ /* 0x001fca00048060ff */
[----:B------:R0:W-:Y:S01]  /*e3b0*/  @!P6 STG.E.U8 desc[UR14][R30.64+0x59], R5 ;  /* 0x000059051e00e986 */ /* 0x0001e2000c10110e */
[----:B--2---:R-:W-:-:S03]  /*e3c0*/  FMUL R2, R220, UR20 ;  /* 0x00000014dc027c20 */ /* 0x004fc60008400000 */
[----:B------:R-:W2:Y:S02]  /*e3d0*/  LDL.LU R220, [R1+0x5c] ;  /* 0x00005c0001dc7983 */ /* 0x000ea40000300800 */
[----:B------:R-:W-:Y:S01]  /*e3e0*/  F2FP.SATFINITE.E5M2.F32.PACK_AB_MERGE_C R7, RZ, R2, RZ ;  /* 0x00000002ff07723e */ /* 0x000fe200048060ff */
[----:B------:R-:W-:Y:S02]  /*e3f0*/  FMUL R3, R222, UR20 ;  /* 0x00000014de037c20 */ /* 0x000fe40008400000 */
[----:B------:R-:W2:Y:S03]  /*e400*/  LDL.LU R222, [R1+0x60] ;  /* 0x0000600001de7983 */ /* 0x000ea60000300800 */
[----:B-1----:R-:W-:Y:S01]  /*e410*/  F2FP.SATFINITE.E5M2.F32.PACK_AB_MERGE_C R9, RZ, R3, RZ ;  /* 0x00000003ff09723e */ /* 0x002fe200048060ff */
[----:B------:R-:W-:Y:S02]  /*e420*/  FMUL R4, R223, UR20 ;  /* 0x00000014df047c20 */ /* 0x000fe40008400000 */
[----:B------:R-:W2:Y:S01]  /*e430*/  LDL.LU R223, [R1+0x64] ;  /* 0x0000640001df7983 */ /* 0x000ea20000300800 */
[----:B---3--:R-:W-:-:S03]  /*e440*/  FMUL R0, R225, UR20 ;  /* 0x00000014e1007c20 */ /* 0x008fc60008400000 */
[----:B------:R-:W3:Y:S01]  /*e450*/  LDL.LU R225, [R1+0x68] ;  /* 0x0000680001e17983 */ /* 0x000ee20000300800 */
[----:B----4-:R-:W-:Y:S01]  /*e460*/  FMUL R2, R224, UR20 ;  /* 0x00000014e0027c20 */ /* 0x010fe20008400000 */
[----:B0-----:R-:W-:Y:S02]  /*e470*/  F2FP.SATFINITE.E5M2.F32.PACK_AB_MERGE_C R5, RZ, R0, RZ ;  /* 0x00000000ff05723e */ /* 0x001fe400048060ff */
[----:B------:R-:W4:Y:S01]  /*e480*/  LDL.LU R224, [R1+0x6c] ;  /* 0x00006c0001e07983 */ /* 0x000f220000300800 */
[----:B------:R-:W-:-:S03]  /*e490*/  FMUL R3, R226, UR20 ;  /* 0x00000014e2037c20 */ /* 0x000fc60008400000 */
[----:B------:R-:W4:Y:S01]  /*e4a0*/  LDL.LU R226, [R1+0x70] ;  /* 0x0000700001e27983 */ /* 0x000f220000300800 */
[----:B------:R-:W-:-:S03]  /*e4b0*/  FMUL R0, R227, UR20 ;  /* 0x00000014e3007c20 */ /* 0x000fc60008400000 */
[----:B------:R-:W4:Y:S01]  /*e4c0*/  LDL.LU R227, [R1+0x74] ;  /* 0x0000740001e37983 */ /* 0x000f220000300800 */
[C---:B------:R-:W-:Y:S02]  /*e4d0*/  ISETP.LT.OR P5, PT, R41.reuse, 0x59, !P0 ;  /* 0x000000592900780c */ /* 0x040fe400047a1670 */
[C---:B------:R-:W-:Y:S02]  /*e4e0*/  ISETP.LT.OR P2, PT, R41.reuse, 0x62, !P1 ;  /* 0x000000622900780c */ /* 0x040fe40004f41670 */
[C---:B------:R-:W-:Y:S02]  /*e4f0*/  ISETP.LT.OR P3, PT, R41.reuse, 0x61, !P1 ;  /* 0x000000612900780c */ /* 0x040fe40004f61670 */
[----:B------:R-:W-:-:S07]  /*e500*/  ISETP.LT.OR P6, PT, R41, 0x62, !P0 ;  /* 0x000000622900780c */ /* 0x000fce00047c1670 */
[----:B------:R-:W-:Y:S01]  /*e510*/  @!P5 STG.E.U8 desc[UR14][R30.64+0x58], R11 ;  /* 0x0000580b1e00d986 */ /* 0x000fe2000c10110e */
[----:B------:R-:W-:-:S03]  /*e520*/  ISETP.LT.OR P5, PT, R41, 0x61, !P0 ;  /* 0x000000612900780c */ /* 0x000fc600047a1670 */
[----:B------:R0:W-:Y:S01]  /*e530*/  @!P2 STG.E.U8 desc[UR14][R28.64+0x61], R9 ;  /* 0x000061091c00a986 */ /* 0x0001e2000c10110e */
[----:B------:R-:W-:-:S03]  /*e540*/  ISETP.LT.OR P2, PT, R41, 0x6a, !P1 ;  /* 0x0000006a2900780c */ /* 0x000fc60004f41670 */
[----:B------:R1:W-:Y:S01]  /*e550*/  @!P3 STG.E.U8 desc[UR14][R28.64+0x60], R7 ;  /* 0x000060071c00b986 */ /* 0x0003e2000c10110e */
[----:B------:R-:W-:Y:S02]  /*e560*/  ISETP.LT.OR P3, PT, R41, 0x69, !P1 ;  /* 0x000000692900780c */ /* 0x000fe40004f61670 */
[----:B------:R-:W-:Y:S01]  /*e570*/  F2FP.SATFINITE.E5M2.F32.PACK_AB_MERGE_C R13, RZ, R4, RZ ;  /* 0x00000004ff0d723e */ /* 0x000fe200048060ff */
[----:B------:R1:W-:Y:S01]  /*e580*/  @!P6 STG.E.U8 desc[UR14][R30.64+0x61], R5 ;  /* 0x000061051e00e986 */ /* 0x0003e2000c10110e */
[----:B0-----:R-:W-:-:S03]  /*e590*/  F2FP.SATFINITE.E5M2.F32.PACK_AB_MERGE_C R9, RZ, R3, RZ ;  /* 0x00000003ff09723e */ /* 0x001fc600048060ff */
[----:B------:R-:W-:Y:S01]  /*e5a0*/  @!P5 STG.E.U8 desc[UR14][R30.64+0x60], R13 ;  /* 0x0000600d1e00d986 */ /* 0x000fe2000c10110e */
[----:B-1----:R-:W-:-:S03]  /*e5b0*/  F2FP.SATFINITE.E5M2.F32.PACK_AB_MERGE_C R7, RZ, R2, RZ ;  /* 0x00000002ff07723e */ /* 0x002fc600048060ff */
[----:B------:R-:W-:Y:S01]  /*e5c0*/  @!P2 STG.E.U8 desc[UR14][R28.64+0x69], R9 ;  /* 0x000069091c00a986 */ /* 0x000fe2000c10110e */
[C---:B------:R-:W-:Y:S02]  /*e5d0*/  ISETP.LT.OR P5, PT, R41.reuse, 0x69, !P0 ;  /* 0x000000692900780c */ /* 0x040fe400047a1670 */
[C---:B------:R-:W-:Y:S01]  /*e5e0*/  ISETP.LT.OR P6, PT, R41.reuse, 0x6a, !P0 ;  /* 0x0000006a2900780c */ /* 0x040fe200047c1670 */
[----:B------:R0:W-:Y:S01]  /*e5f0*/  @!P3 STG.E.U8 desc[UR14][R28.64+0x68], R7 ;  /* 0x000068071c00b986 */ /* 0x0001e2000c10110e */
[----:B------:R-:W-:Y:S01]  /*e600*/  ISETP.LT.OR P2, PT, R41, 0x72, !P1 ;  /* 0x000000722900780c */ /* 0x000fe20004f41670 */
[----:B------:R-:W-:Y:S01]  /*e610*/  FMUL R2, R219, UR20 ;  /* 0x00000014db027c20 */ /* 0x000fe20008400000 */
[----:B------:R-:W-:Y:S02]  /*e620*/  ISETP.LT.OR P3, PT, R41, 0x71, !P1 ;  /* 0x000000712900780c */ /* 0x000fe40004f61670 */
[----:B------:R-:W-:Y:S02]  /*e630*/  F2FP.SATFINITE.E5M2.F32.PACK_AB_MERGE_C R11, RZ, R0, RZ ;  /* 0x00000000ff0b723e */ /* 0x000fe400048060ff */
[----:B------:R-:W-:-:S03]  /*e640*/  F2FP.SATFINITE.E5M2.F32.PACK_AB_MERGE_C R5, RZ, R2, RZ ;  /* 0x00000002ff05723e */ /* 0x000fc600048060ff */
[----:B------:R-:W-:Y:S01]  /*e650*/  @!P5 STG.E.U8 desc[UR14][R30.64+0x68], R11 ;  /* 0x0000680b1e00d986 */ /* 0x000fe2000c10110e */
[----:B------:R-:W-:-:S03]  /*e660*/  ISETP.LT.OR P5, PT, R41, 0x71, !P0 ;  /* 0x000000712900780c */ /* 0x000fc600047a1670 */
[----:B------:R-:W-:Y:S01]  /*e670*/  @!P6 STG.E.U8 desc[UR14][R30.64+0x69], R5 ;  /* 0x000069051e00e986 */ /* 0x000fe2000c10110e */
[----:B------:R-:W-:Y:S01]  /*e680*/  ISETP.LT.OR P6, PT, R41, 0x72, !P0 ;  /* 0x000000722900780c */ /* 0x000fe200047c1670 */
[----:B------:R-:W-:-:S05]  /*e690*/  FMUL R0, R221, UR20 ;  /* 0x00000014dd007c20 */ /* 0x000fca0008400000 */
[----:B0-----:R-:W-:-:S05]  /*e6a0*/  F2FP.SATFINITE.E5M2.F32.PACK_AB_MERGE_C R7, RZ, R0, RZ ;  /* 0x00000000ff07723e */ /* 0x001fca00048060ff */
[----:B------:R0:W-:Y:S01]  /*e6b0*/  @!P3 STG.E.U8 desc[UR14][R28.64+0x70], R7 ;  /* 0x000070071c00b986 */ /* 0x0001e2000c10110e */
[C---:B------:R-:W-:Y:S02]  /*e6c0*/  ISETP.LT.OR P3, PT, R41.reuse, 0x79, !P0 ;  /* 0x000000792900780c */ /* 0x040fe40004761670 */
[----:B------:R-:W-:Y:S01]  /*e6d0*/  ISETP.LT.OR P0, PT, R41, 0x7a, !P0 ;  /* 0x0000007a2900780c */ /* 0x000fe20004701670 */
[----:B--2---:R-:W-:-:S05]  /*e6e0*/  FMUL R3, R220, UR20 ;  /* 0x00000014dc037c20 */ /* 0x004fca0008400000 */
[----:B------:R-:W-:-:S05]  /*e6f0*/  F2FP.SATFINITE.E5M2.F32.PACK_AB_MERGE_C R9, RZ, R3, RZ ;  /* 0x00000003ff09723e */ /* 0x000fca00048060ff */
[----:B------:R1:W-:Y:S01]  /*e700*/  @!P2 STG.E.U8 desc[UR14][R28.64+0x71], R9 ;  /* 0x000071091c00a986 */ /* 0x0003e2000c10110e */
[C---:B------:R-:W-:Y:S02]  /*e710*/  ISETP.LT.OR P2, PT, R41.reuse, 0x79, !P1 ;  /* 0x000000792900780c */ /* 0x040fe40004f41670 */
[----:B------:R-:W-:Y:S01]  /*e720*/  ISETP.LT.OR P1, PT, R41, 0x7a, !P1 ;  /* 0x0000007a2900780c */ /* 0x000fe20004f21670 */
[----:B------:R-:W-:-:S05]  /*e730*/  FMUL R0, R222, UR20 ;  /* 0x00000014de007c20 */ /* 0x000fca0008400000 */
[----:B------:R-:W-:-:S05]  /*e740*/  F2FP.SATFINITE.E5M2.F32.PACK_AB_MERGE_C R13, RZ, R0, RZ ;  /* 0x00000000ff0d723e */ /* 0x000fca00048060ff */
[----:B------:R2:W-:Y:S01]  /*e750*/  @!P5 STG.E.U8 desc[UR14][R30.64+0x70], R13 ;  /* 0x0000700d1e00d986 */ /* 0x0005e2000c10110e */
[----:B------:R-:W-:Y:S01]  /*e760*/  FMUL R0, R223, UR20 ;  /* 0x00000014df007c20 */ /* 0x000fe20008400000 */
[----:B---3--:R-:W-:Y:S01]  /*e770*/  FMUL R2, R225, UR20 ;  /* 0x00000014e1027c20 */ /* 0x008fe20008400000 */
[----:B----4-:R-:W-:-:S03]  /*e780*/  FMUL R3, R224, UR20 ;  /* 0x00000014e0037c20 */ /* 0x010fc60008400000 */
[----:B0-----:R-:W-:Y:S01]  /*e790*/  F2FP.SATFINITE.E5M2.F32.PACK_AB_MERGE_C R7, RZ, R0, RZ ;  /* 0x00000000ff07723e */ /* 0x001fe200048060ff */
[----:B------:R-:W-:Y:S01]  /*e7a0*/  FMUL R4, R226, UR20 ;  /* 0x00000014e2047c20 */ /* 0x000fe20008400000 */
[----:B------:R-:W-:Y:S01]  /*e7b0*/  FMUL R5, R227, UR20 ;  /* 0x00000014e3057c20 */ /* 0x000fe20008400000 */
[----:B-1----:R-:W-:Y:S02]  /*e7c0*/  F2FP.SATFINITE.E5M2.F32.PACK_AB_MERGE_C R9, RZ, R2, RZ ;  /* 0x00000002ff09723e */ /* 0x002fe400048060ff */
[----:B------:R-:W-:Y:S02]  /*e7d0*/  F2FP.SATFINITE.E5M2.F32.PACK_AB_MERGE_C R3, RZ, R3, RZ ;  /* 0x00000003ff03723e */ /* 0x000fe400048060ff */
[----:B------:R-:W-:Y:S02]  /*e7e0*/  F2FP.SATFINITE.E5M2.F32.PACK_AB_MERGE_C R11, RZ, R4, RZ ;  /* 0x00000004ff0b723e */ /* 0x000fe400048060ff */
[----:B------:R-:W-:Y:S01]  /*e7f0*/  F2FP.SATFINITE.E5M2.F32.PACK_AB_MERGE_C R5, RZ, R5, RZ ;  /* 0x00000005ff05723e */ /* 0x000fe200048060ff */
[----:B------:R2:W-:Y:S04]  /*e800*/  @!P6 STG.E.U8 desc[UR14][R30.64+0x71], R7 ;  /* 0x000071071e00e986 */ /* 0x0005e8000c10110e */
[----:B------:R2:W-:Y:S04]  /*e810*/  @!P2 STG.E.U8 desc[UR14][R28.64+0x78], R9 ;  /* 0x000078091c00a986 */ /* 0x0005e8000c10110e */
[----:B------:R2:W-:Y:S04]  /*e820*/  @!P1 STG.E.U8 desc[UR14][R28.64+0x79], R3 ;  /* 0x000079031c009986 */ /* 0x0005e8000c10110e */
[----:B------:R2:W-:Y:S04]  /*e830*/  @!P3 STG.E.U8 desc[UR14][R30.64+0x78], R11 ;  /* 0x0000780b1e00b986 */ /* 0x0005e8000c10110e */
[----:B------:R2:W-:Y:S02]  /*e840*/  @!P0 STG.E.U8 desc[UR14][R30.64+0x79], R5 ;  /* 0x000079051e008986 */ /* 0x0005e4000c10110e */
.L_x_296:
[----:B------:R-:W-:Y:S05]  /*e850*/  BSYNC B0 ;  /* 0x0000000000007941 */ /* 0x000fea0003800000 */
.L_x_38:
[----:B0-2---:R-:W2:Y:S04]  /*e860*/  LDL.LU R3, [R1+0x80] ;  /* 0x0000800001037983 */ /* 0x005ea80000300800 */
[----:B-----5:R-:W2:Y:S01]  /*e870*/  LDL.LU R2, [R1+0x84] ;  /* 0x0000840001027983 */ /* 0x020ea20000300800 */
[----:B------:R-:W-:Y:S01]  /*e880*/  ULDC UR6, c[0x0][0xc] ;  /* 0x0000030000067ab9 */ /* 0x000fe20000000800 */
[----:B------:R-:W-:Y:S01]  /*e890*/  ULDC UR7, c[0x0][0x10] ;  /* 0x0000040000077ab9 */ /* 0x000fe20000000800 */
[----:B------:R-:W2:Y:S01]  /*e8a0*/  LDC R5, c[0x0][0x14] ;  /* 0x00000500ff057b82 */ /* 0x000ea20000000800 */
[----:B------:R-:W-:Y:S01]  /*e8b0*/  UIMAD.WIDE.U32 UR6, UR6, UR7, URZ ;  /* 0x00000007060672a5 */ /* 0x000fe2000f8e003f */
[----:B------:R-:W-:Y:S01]  /*e8c0*/  PRMT R0, RZ, 0x7610, R0 ;  /* 0x00007610ff007816 */ /* 0x000fe20000000000 */
[----:B------:R-:W-:-:S04]  /*e8d0*/  UMOV UR22, 0xffffffff ;  /* 0xffffffff00167882 */ /* 0x000fc80000000000 */
[----:B--2---:R-:W-:-:S04]  /*e8e0*/  IMAD.WIDE.U32 R2, R5, UR6, R2 ;  /* 0x0000000605027c25 */ /* 0x004fc8000f8e0002 */
[----:B------:R-:W-:Y:S01]  /*e8f0*/  IMAD R5, R5, UR7, RZ ;  /* 0x0000000705057c24 */ /* 0x000fe2000f8e02ff */
[----:B------:R-:W-:Y:S01]  /*e900*/  ULDC.64 UR6, c[0x0][0x650] ;  /* 0x0001940000067ab9 */ /* 0x000fe20000000a00 */
[----:B------:R-:W-:Y:S01]  /*e910*/  IMAD.MOV.U32 R19, RZ, RZ, R2 ;  /* 0x000000ffff137224 */ /* 0x000fe200078e0002 */
[----:B------:R-:W-:Y:S01]  /*e920*/  ISETP.GE.U32.AND P0, PT, R2, UR6, PT ;  /* 0x0000000602007c0c */ /* 0x000fe2000bf06070 */
[----:B------:R-:W-:Y:S02]  /*e930*/  IMAD.IADD R22, R3, 0x1, R5 ;  /* 0x0000000103167824 */ /* 0x000fe400078e0205 */
[----:B------:R-:W-:-:S03]  /*e940*/  IMAD.MOV.U32 R2, RZ, RZ, -0x1 ;  /* 0xffffffffff027424 */ /* 0x000fc600078e00ff */
[----:B------:R0:W-:Y:S01]  /*e950*/  STL [R1+0x80], R22 ;  /* 0x0000801601007387 */ /* 0x0001e20000100800 */
[----:B------:R-:W-:-:S03]  /*e960*/  ISETP.GE.U32.AND.EX P0, PT, R22, UR7, PT, P0 ;  /* 0x0000000716007c0c */ /* 0x000fc6000bf06100 */
[----:B------:R0:W-:Y:S04]  /*e970*/  STL [R1+0x84], R19 ;  /* 0x0000841301007387 */ /* 0x0001e80000100800 */
[----:B------:R0:W-:Y:S06]  /*e980*/  STL [R1+0x88], R2 ;  /* 0x0000880201007387 */ /* 0x0001ec0000100800 */
[----:B------:R-:W-:Y:S05]  /*e990*/  @P0 BRA `(.L_x_297) ;  /* 0x00000004006c0947 */ /* 0x000fea0003800000 */
[----:B------:R-:W2:Y:S01]  /*e9a0*/  S2R R14, SR_CTAID.X ;  /* 0x00000000000e7919 */ /* 0x000ea20000002500 */
[----:B------:R-:W5:Y:S01]  /*e9b0*/  LDC.64 R8, c[0x0][0x628] ;  /* 0x00018a00ff087b82 */ /* 0x000f620000000a00 */
[----:B------:R-:W-:Y:S01]  /*e9c0*/  ULDC UR6, c[0x0][0x150] ;  /* 0x0000540000067ab9 */ /* 0x000fe20000000800 */
[----:B------:R-:W-:Y:S01]  /*e9d0*/  IMAD.MOV.U32 R6, RZ, RZ, R19 ;  /* 0x000000ffff067224 */ /* 0x000fe200078e0013 */
[----:B------:R-:W0:Y:S01]  /*e9e0*/  S2R R16, SR_CTAID.Y ;  /* 0x0000000000107919 */ /* 0x000e220000002600 */
[----:B------:R-:W-:-:S04]  /*e9f0*/  IMAD.MOV.U32 R7, RZ, RZ, R22 ;  /* 0x000000ffff077224 */ /* 0x000fc800078e0016 */
[----:B------:R-:W0:Y:S08]  /*ea00*/  LDC R17, c[0x0][0x144] ;  /* 0x00005100ff117b82 */ /* 0x000e300000000800 */
[----:B------:R-:W0:Y:S08]  /*ea10*/  LDC R10, c[0x0][0x630] ;  /* 0x00018c00ff0a7b82 */ /* 0x000e300000000800 */
[----:B------:R-:W0:Y:S01]  /*ea20*/  LDC.64 R12, c[0x0][0x620] ;  /* 0x00018800ff0c7b82 */ /* 0x000e220000000a00 */
[----:B-----5:R-:W-:-:S04]  /*ea30*/  ISETP.NE.U32.AND P0, PT, R8, RZ, PT ;  /* 0x000000ff0800720c */ /* 0x020fc80003f05070 */
[----:B------:R-:W-:Y:S02]  /*ea40*/  ISETP.NE.AND.EX P0, PT, R9, RZ, PT, P0 ;  /* 0x000000ff0900720c */ /* 0x000fe40003f05300 */
[----:B--2---:R-:W-:-:S05]  /*ea50*/  I2FP.F32.U32 R0, R14 ;  /* 0x0000000e00007245 */ /* 0x004fca0000201000 */
[----:B------:R-:W-:-:S04]  /*ea60*/  FMUL R0, R0, UR6 ;  /* 0x0000000600007c20 */ /* 0x000fc80008400000 */
[----:B------:R2:W0:Y:S02]  /*ea70*/  F2I.U32.TRUNC.NTZ R15, R0 ;  /* 0x00000000000f7305 */ /* 0x000424000020f000 */
[----:B------:R-:W-:Y:S05]  /*ea80*/  @!P0 BRA `(.L_x_298) ;  /* 0x0000000000288947 */ /* 0x000fea0003800000 */
[----:B--2---:R-:W2:Y:S02]  /*ea90*/  LDC R0, c[0x0][0x634] ;  /* 0x00018d00ff007b82 */ /* 0x004ea40000000800 */
[----:B--2---:R-:W-:-:S05]  /*eaa0*/  IADD3 R7, P0, R19, R0, RZ ;  /* 0x0000000013077210 */ /* 0x004fca0007f1e0ff */
[----:B------:R-:W-:-:S04]  /*eab0*/  IMAD.X R11, RZ, RZ, R22, P0 ;  /* 0x000000ffff0b7224 */ /* 0x000fc800000e0616 */
[----:B0-----:R-:W-:-:S04]  /*eac0*/  IMAD.WIDE.U32 R2, R11, R8, RZ ;  /* 0x000000080b027225 */ /* 0x001fc800078e00ff */
[----:B------:R-:W-:-:S04]  /*ead0*/  IMAD.WIDE.U32 R4, P0, R7, R9, R2 ;  /* 0x0000000907047225 */ /* 0x000fc80007800002 */
[----:B------:R-:W-:-:S04]  /*eae0*/  IMAD.WIDE.U32 R2, R7, R8, RZ ;  /* 0x0000000807027225 */ /* 0x000fc800078e00ff */
[----:B------:R-:W-:Y:S01]  /*eaf0*/  IMAD.X R7, RZ, RZ, RZ, P0 ;  /* 0x000000ffff077224 */ /* 0x000fe200000e06ff */
[----:B------:R-:W-:Y:S01]  /*eb00*/  IADD3 RZ, P0, R3, R4, RZ ;  /* 0x0000000403ff7210 */ /* 0x000fe20007f1e0ff */
[----:B------:R-:W-:-:S04]  /*eb10*/  IMAD.MOV.U32 R6, RZ, RZ, R5 ;  /* 0x000000ffff067224 */ /* 0x000fc800078e0005 */
[----:B------:R-:W-:-:S08]  /*eb20*/  IMAD.WIDE.U32.X R6, R11, R9, R6, P0 ;  /* 0x000000090b067225 */ /* 0x000fd000000e0406 */
.L_x_298:
[-CC-:B0-----:R-:W-:Y:S01]  /*eb30*/  SHF.R.U64 R24, R6, R10.reuse, R7.reuse ;  /* 0x0000000a06187219 */ /* 0x181fe20000001207 */
[----:B------:R-:W0:Y:S01]  /*eb40*/  LDC.64 R20, c[0x0][0x640] ;  /* 0x00019000ff147b82 */ /* 0x000e220000000a00 */
[----:B--2---:R-:W-:Y:S01]  /*eb50*/  SHF.R.U32.HI R0, RZ, R10, R7 ;  /* 0x0000000aff007219 */ /* 0x004fe20000011607 */
[----:B------:R-:W-:Y:S01]  /*eb60*/  IMAD.MOV.U32 R2, RZ, RZ, R19 ;  /* 0x000000ffff027224 */ /* 0x000fe200078e0013 */
[----:B------:R-:W-:Y:S01]  /*eb70*/  IADD3 R5, P0, RZ, -R24, RZ ;  /* 0x80000018ff057210 */ /* 0x000fe20007f1e0ff */
[----:B------:R-:W-:Y:S01]  /*eb80*/  IMAD.MOV R15, RZ, RZ, -R15 ;  /* 0x000000ffff0f7224 */ /* 0x000fe200078e0a0f */
[----:B------:R-:W-:Y:S01]  /*eb90*/  ULDC UR6, c[0x0][0x154] ;  /* 0x0000550000067ab9 */ /* 0x000fe20000000800 */
[----:B------:R-:W-:Y:S02]  /*eba0*/  IMAD.MOV.U32 R7, RZ, RZ, 0x1 ;  /* 0x00000001ff077424 */ /* 0x000fe400078e00ff */
[----:B------:R-:W2:Y:S01]  /*ebb0*/  LDC R4, c[0x0][0x618] ;  /* 0x00018600ff047b82 */ /* 0x000ea20000000800 */
[----:B------:R-:W-:-:S02]  /*ebc0*/  IMAD.X R3, RZ, RZ, ~R0, P0 ;  /* 0x000000ffff037224 */ /* 0x000fc400000e0e00 */
[----:B------:R-:W-:Y:S02]  /*ebd0*/  IMAD R15, R17, R15, R14 ;  /* 0x0000000f110f7224 */ /* 0x000fe400078e020e */
[-C--:B------:R-:W-:Y:S02]  /*ebe0*/  IMAD R0, R3, R12.reuse, RZ ;  /* 0x0000000c03007224 */ /* 0x080fe400078e02ff */
[----:B------:R-:W-:Y:S01]  /*ebf0*/  IMAD.MOV.U32 R3, RZ, RZ, R22 ;  /* 0x000000ffff037224 */ /* 0x000fe200078e0016 */
[----:B------:R-:W5:Y:S01]  /*ec00*/  LDC R6, c[0x0][0x608] ;  /* 0x00018200ff067b82 */ /* 0x000f620000000800 */
[----:B------:R-:W-:-:S04]  /*ec10*/  IMAD.WIDE.U32 R2, R5, R12, R2 ;  /* 0x0000000c05027225 */ /* 0x000fc800078e0002 */
[----:B------:R-:W-:-:S03]  /*ec20*/  IMAD R5, R5, R13, R0 ;  /* 0x0000000d05057224 */ /* 0x000fc600078e0200 */
[----:B------:R-:W1:Y:S01]  /*ec30*/  LDC R18, c[0x0][0x658] ;  /* 0x00019600ff127b82 */ /* 0x000e620000000800 */
[----:B------:R-:W-:Y:S01]  /*ec40*/  I2FP.F32.U32 R0, R16 ;  /* 0x0000001000007245 */ /* 0x000fe20000201000 */
[----:B------:R-:W-:Y:S01]  /*ec50*/  IMAD.IADD R3, R3, 0x1, R5 ;  /* 0x0000000103037824 */ /* 0x000fe200078e0205 */
[----:B0-----:R-:W-:Y:S01]  /*ec60*/  ISETP.NE.U32.AND P0, PT, R20, RZ, PT ;  /* 0x000000ff1400720c */ /* 0x001fe20003f05070 */
[----:B------:R-:W-:Y:S02]  /*ec70*/  IMAD.MOV.U32 R5, RZ, RZ, -0x1 ;  /* 0xffffffffff057424 */ /* 0x000fe400078e00ff */
[----:B------:R-:W-:Y:S02]  /*ec80*/  FMUL R0, R0, UR6 ;  /* 0x0000000600007c20 */ /* 0x000fe40008400000 */
[----:B------:R-:W0:Y:S01]  /*ec90*/  LDC R13, c[0x0][0x148] ;  /* 0x00005200ff0d7b82 */ /* 0x000e220000000800 */
[----:B--2---:R-:W-:Y:S01]  /*eca0*/  SHF.R.U64 R10, R2, R4, R3 ;  /* 0x00000004020a7219 */ /* 0x004fe20000001203 */
[----:B------:R2:W0:Y:S01]  /*ecb0*/  F2I.U32.TRUNC.NTZ R12, R0 ;  /* 0x00000000000c7305 */ /* 0x000422000020f000 */
[----:B------:R-:W-:-:S02]  /*ecc0*/  ISETP.NE.AND.EX P0, PT, R21, RZ, PT, P0 ;  /* 0x000000ff1500720c */ /* 0x000fc40003f05300 */
[----:B------:R-:W-:-:S03]  /*ecd0*/  SHF.R.U32.HI R3, RZ, R4, R3 ;  /* 0x00000004ff037219 */ /* 0x000fc60000011603 */
[----:B------:R-:W0:Y:S01]  /*ece0*/  LDC R14, c[0x0][0x600] ;  /* 0x00018000ff0e7b82 */ /* 0x000e220000000800 */
[-CC-:B-----5:R-:W-:Y:S02]  /*ecf0*/  SHF.R.U64 R8, R10, R6.reuse, R3.reuse ;  /* 0x000000060a087219 */ /* 0x1a0fe40000001203 */
[----:B------:R-:W-:-:S05]  /*ed00*/  SHF.R.U32.HI R3, RZ, R6, R3 ;  /* 0x00000006ff037219 */ /* 0x000fca0000011603 */
[----:B------:R-:W0:Y:S01]  /*ed10*/  LDC R19, c[0x0][0x648] ;  /* 0x00019200ff137b82 */ /* 0x000e220000000800 */
[-CC-:B-1----:R-:W-:Y:S02]  /*ed20*/  SHF.R.U64 R11, R8, R18.reuse, R3.reuse ;  /* 0x00000012080b7219 */ /* 0x182fe40000001203 */
[-C--:B------:R-:W-:Y:S02]  /*ed30*/  SHF.L.U32 R5, R5, R18.reuse, RZ ;  /* 0x0000001205057219 */ /* 0x080fe400000006ff */
[-C--:B------:R-:W-:Y:S01]  /*ed40*/  SHF.R.U32.HI R3, RZ, R18.reuse, R3 ;  /* 0x00000012ff037219 */ /* 0x080fe20000011603 */
[----:B------:R-:W-:Y:S01]  /*ed50*/  IMAD.MOV.U32 R2, RZ, RZ, R11 ;  /* 0x000000ffff027224 */ /* 0x000fe200078e000b */
[----:B------:R-:W-:Y:S01]  /*ed60*/  SHF.L.U32 R40, R7, R18, RZ ;  /* 0x0000001207287219 */ /* 0x000fe200000006ff */
[----:B------:R-:W1:Y:S01]  /*ed70*/  LDC R22, c[0x0][0x638] ;  /* 0x00018e00ff167b82 */ /* 0x000e620000000800 */
[----:B------:R-:W-:-:S07]  /*ed80*/  LOP3.LUT R17, RZ, R5, RZ, 0x33, !PT ;  /* 0x00000005ff117212 */ /* 0x000fce00078e33ff */
[----:B------:R-:W0:Y:S01]  /*ed90*/  LDC R23, c[0x0][0x610] ;  /* 0x00018400ff177b82 */ /* 0x000e220000000800 */
[----:B--2---:R-:W-:Y:S05]  /*eda0*/  @!P0 BRA `(.L_x_299) ;  /* 0x0000000000288947 */ /* 0x004fea0003800000 */
[----:B------:R-:W2:Y:S02]  /*edb0*/  LDC R0, c[0x0][0x64c] ;  /* 0x00019300ff007b82 */ /* 0x000ea40000000800 */
[----:B--2---:R-:W-:-:S05]  /*edc0*/  IADD3 R7, P0, R11, R0, RZ ;  /* 0x000000000b077210 */ /* 0x004fca0007f1e0ff */
        /* <DEDUP_REMOVED lines=8> */
.L_x_299:
[----:B0-----:R-:W-:Y:S01]  /*ee50*/  SHF.R.U64 R0, R2, R19, R3 ;  /* 0x0000001302007219 */ /* 0x001fe20000001203 */
[----:B------:R-:W-:Y:S01]  /*ee60*/  VIADD R3, R14, 0xffffffff ;  /* 0xffffffff0e037836 */ /* 0x000fe20000000000 */
[----:B------:R-:W-:Y:S01]  /*ee70*/  LOP3.LUT R5, R8, R17, RZ, 0xc0, !PT ;  /* 0x0000001108057212 */ /* 0x000fe200078ec0ff */
[----:B------:R-:W-:Y:S01]  /*ee80*/  IMAD.MOV R12, RZ, RZ, -R12 ;  /* 0x000000ffff0c7224 */ /* 0x000fe200078e0a0c */
[----:B------:R-:W-:Y:S01]  /*ee90*/  R2UR UR22, R24 ;  /* 0x00000000181672ca */ /* 0x000fe200000e0000 */
[----:B------:R-:W-:Y:S01]  /*eea0*/  IMAD.MOV R2, RZ, RZ, -R0 ;  /* 0x000000ffff027224 */ /* 0x000fe200078e0a00 */
[----:B------:R-:W-:Y:S01]  /*eeb0*/  LOP3.LUT R3, R10, R3, RZ, 0xc0, !PT ;  /* 0x000000030a037212 */ /* 0x000fe200078ec0ff */
[----:B------:R-:W-:Y:S02]  /*eec0*/  IMAD R40, R40, R0, R5 ;  /* 0x0000000028287224 */ /* 0x000fe400078e0205 */
[----:B------:R-:W-:Y:S02]  /*eed0*/  @P4 IMAD R15, R13, R12, R16 ;  /* 0x0000000c0d0f4224 */ /* 0x000fe400078e0210 */
[----:B-1----:R-:W-:-:S02]  /*eee0*/  IMAD R0, R2, R22, R11 ;  /* 0x0000001602007224 */ /* 0x002fc400078e020b */
[----:B------:R-:W-:Y:S02]  /*eef0*/  IMAD R40, R40, R23, R15 ;  /* 0x0000001728287224 */ /* 0x000fe400078e020f */
[----:B------:R-:W-:Y:S02]  /*ef00*/  IMAD R3, R0, R14, R3 ;  /* 0x0000000e00037224 */ /* 0x000fe400078e0203 */
[----:B------:R-:W-:-:S03]  /*ef10*/  IMAD.MOV.U32 R0, RZ, RZ, 0x1 ;  /* 0x00000001ff007424 */ /* 0x000fc600078e00ff */
[----:B------:R-:W-:Y:S02]  /*ef20*/  SEL R2, R3, R40, !P4 ;  /* 0x0000002803027207 */ /* 0x000fe40006000000 */
[----:B------:R-:W-:-:S03]  /*ef30*/  SEL R40, R40, R3, !P4 ;  /* 0x0000000328287207 */ /* 0x000fc60006000000 */
[----:B------:R2:W-:Y:S04]  /*ef40*/  STL [R1+0x88], R2 ;  /* 0x0000880201007387 */ /* 0x0005e80000100800 */
.L_x_297:
[----:B------:R0:W-:Y:S01]  /*ef50*/  STL [R1+0x8c], R40 ;  /* 0x00008c2801007387 */ /* 0x0001e20000100800 */
[----:B------:R-:W-:-:S13]  /*ef60*/  LOP3.LUT P0, RZ, R0, 0xff, RZ, 0xc0, !PT ;  /* 0x000000ff00ff7812 */ /* 0x000fda000780c0ff */
[----:B0-----:R-:W-:Y:S05]  /*ef70*/  @P0 BRA `(.L_x_300) ;  /* 0xffffff2400100947 */ /* 0x001fea000383ffff */
[----:B------:R-:W-:Y:S05]  /*ef80*/  EXIT ;  /* 0x000000000000794d */ /* 0x000fea0003800000 */
.L_x_8:
[----:B------:R-:W2:Y:S01]  /*ef90*/  LDL R22, [R1+0x84] ;  /* 0x0000840001167983 */ /* 0x000ea20000100800 */
[----:B------:R-:W-:-:S03]  /*efa0*/  ULDC.64 UR4, c[0x0][0x650] ;  /* 0x0001940000047ab9 */ /* 0x000fc60000000a00 */
[----:B0-----:R-:W3:Y:S01]  /*efb0*/  LDL R23, [R1+0x80] ;  /* 0x0000800001177983 */ /* 0x001ee20000100800 */
[----:B------:R-:W-:Y:S01]  /*efc0*/  PRMT R4, RZ, 0x7610, R4 ;  /* 0x00007610ff047816 */ /* 0x000fe20000000004 */
[----:B------:R-:W-:Y:S02]  /*efd0*/  IMAD.MOV.U32 R5, RZ, RZ, -0x1 ;  /* 0xffffffffff057424 */ /* 0x000fe400078e00ff */
[----:B------:R-:W-:Y:S02]  /*efe0*/  IMAD.MOV.U32 R7, RZ, RZ, -0x1 ;  /* 0xffffffffff077424 */ /* 0x000fe400078e00ff */
[----:B------:R-:W-:Y:S01]  /*eff0*/  IMAD.MOV.U32 R6, RZ, RZ, -0x1 ;  /* 0xffffffffff067424 */ /* 0x000fe200078e00ff */
[----:B--2---:R-:W-:-:S04]  /*f000*/  ISETP.GE.U32.AND P0, PT, R22, UR4, PT ;  /* 0x0000000416007c0c */ /* 0x004fc8000bf06070 */
[----:B---3--:R-:W-:-:S13]  /*f010*/  ISETP.GE.U32.AND.EX P0, PT, R23, UR5, PT, P0 ;  /* 0x0000000517007c0c */ /* 0x008fda000bf06100 */
[----:B------:R-:W-:Y:S05]  /*f020*/  @P0 BRA `(.L_x_301) ;  /* 0x00000004002c0947 */ /* 0x000fea0003800000 */
[----:B------:R-:W0:Y:S01]  /*f030*/  LDC.64 R14, c[0x0][0x628] ;  /* 0x00018a00ff0e7b82 */ /* 0x000e220000000a00 */
[----:B------:R-:W-:Y:S02]  /*f040*/  IMAD.MOV.U32 R8, RZ, RZ, R22 ;  /* 0x000000ffff087224 */ /* 0x000fe400078e0016 */
[----:B------:R-:W-:-:S05]  /*f050*/  IMAD.MOV.U32 R9, RZ, RZ, R23 ;  /* 0x000000ffff097224 */ /* 0x000fca00078e0017 */
[----:B------:R-:W1:Y:S08]  /*f060*/  LDC R10, c[0x0][0x630] ;  /* 0x00018c00ff0a7b82 */ /* 0x000e700000000800 */
[----:B------:R-:W2:Y:S01]  /*f070*/  LDC.64 R16, c[0x0][0x620] ;  /* 0x00018800ff107b82 */ /* 0x000ea20000000a00 */
[----:B0-----:R-:W-:-:S04]  /*f080*/  ISETP.NE.U32.AND P0, PT, R14, RZ, PT ;  /* 0x000000ff0e00720c */ /* 0x001fc80003f05070 */
[----:B------:R-:W-:-:S13]  /*f090*/  ISETP.NE.AND.EX P0, PT, R15, RZ, PT, P0 ;  /* 0x000000ff0f00720c */ /* 0x000fda0003f05300 */
[----:B-12---:R-:W-:Y:S05]  /*f0a0*/  @!P0 BRA `(.L_x_302) ;  /* 0x0000000000288947 */ /* 0x006fea0003800000 */
[----:B------:R-:W0:Y:S02]  /*f0b0*/  LDC R4, c[0x0][0x634] ;  /* 0x00018d00ff047b82 */ /* 0x000e240000000800 */
[----:B0-----:R-:W-:-:S05]  /*f0c0*/  IADD3 R9, P0, R22, R4, RZ ;  /* 0x0000000416097210 */ /* 0x001fca0007f1e0ff */
        /* <DEDUP_REMOVED lines=8> */
.L_x_302:
[----:B------:R-:W0:Y:S01]  /*f150*/  LDC.64 R20, c[0x0][0x640] ;  /* 0x00019000ff147b82 */ /* 0x000e220000000a00 */
[-CC-:B------:R-:W-:Y:S02]  /*f160*/  SHF.R.U64 R14, R8, R10.reuse, R9.reuse ;  /* 0x0000000a080e7219 */ /* 0x180fe40000001209 */
[----:B------:R-:W-:Y:S02]  /*f170*/  SHF.R.U32.HI R4, RZ, R10, R9 ;  /* 0x0000000aff047219 */ /* 0x000fe40000011609 */
[----:B------:R-:W-:-:S03]  /*f180*/  IADD3 R7, P0, RZ, -R14, RZ ;  /* 0x8000000eff077210 */ /* 0x000fc60007f1e0ff */
[----:B------:R-:W1:Y:S02]  /*f190*/  LDC R8, c[0x0][0x618] ;  /* 0x00018600ff087b82 */ /* 0x000e640000000800 */
[----:B------:R-:W-:Y:S02]  /*f1a0*/  IMAD.X R5, RZ, RZ, ~R4, P0 ;  /* 0x000000ffff057224 */ /* 0x000fe400000e0e04 */
[----:B------:R-:W-:Y:S02]  /*f1b0*/  IMAD.MOV.U32 R4, RZ, RZ, R22 ;  /* 0x000000ffff047224 */ /* 0x000fe400078e0016 */
[-C--:B------:R-:W-:Y:S02]  /*f1c0*/  IMAD R6, R5, R16.reuse, RZ ;  /* 0x0000001005067224 */ /* 0x080fe400078e02ff */
[----:B------:R-:W2:Y:S01]  /*f1d0*/  LDC R18, c[0x0][0x608] ;  /* 0x00018200ff127b82 */ /* 0x000ea20000000800 */
[----:B------:R-:W-:Y:S02]  /*f1e0*/  IMAD.MOV.U32 R5, RZ, RZ, R23 ;  /* 0x000000ffff057224 */ /* 0x000fe400078e0017 */
[----:B------:R-:W-:-:S05]  /*f1f0*/  IMAD.WIDE.U32 R4, R7, R16, R4 ;  /* 0x0000001007047225 */ /* 0x000fca00078e0004 */
[----:B------:R-:W3:Y:S01]  /*f200*/  LDC R19, c[0x0][0x658] ;  /* 0x00019600ff137b82 */ /* 0x000ee20000000800 */
[----:B------:R-:W-:Y:S01]  /*f210*/  IMAD R7, R7, R17, R6 ;  /* 0x0000001107077224 */ /* 0x000fe200078e0206 */
[----:B0-----:R-:W-:Y:S01]  /*f220*/  ISETP.NE.U32.AND P0, PT, R20, RZ, PT ;  /* 0x000000ff1400720c */ /* 0x001fe20003f05070 */
[----:B------:R-:W-:Y:S02]  /*f230*/  IMAD.MOV.U32 R6, RZ, RZ, -0x1 ;  /* 0xffffffffff067424 */ /* 0x000fe400078e00ff */
[----:B------:R-:W-:Y:S01]  /*f240*/  IMAD.IADD R5, R5, 0x1, R7 ;  /* 0x0000000105057824 */ /* 0x000fe200078e0207 */
[----:B------:R-:W-:Y:S02]  /*f250*/  ISETP.NE.AND.EX P0, PT, R21, RZ, PT, P0 ;  /* 0x000000ff1500720c */ /* 0x000fe40003f05300 */
[----:B------:R-:W0:Y:S02]  /*f260*/  LDC R17, c[0x0][0x600] ;  /* 0x00018000ff117b82 */ /* 0x000e240000000800 */
[----:B-1----:R-:W-:-:S02]  /*f270*/  SHF.R.U64 R10, R4, R8, R5 ;  /* 0x00000008040a7219 */ /* 0x002fc40000001205 */
[----:B------:R-:W-:-:S04]  /*f280*/  SHF.R.U32.HI R5, RZ, R8, R5 ;  /* 0x00000008ff057219 */ /* 0x000fc80000011605 */
[----:B------:R-:W1:Y:S01]  /*f290*/  LDC R22, c[0x0][0x648] ;  /* 0x00019200ff167b82 */ /* 0x000e620000000800 */
[-CC-:B--2---:R-:W-:Y:S02]  /*f2a0*/  SHF.R.U64 R15, R10, R18.reuse, R5.reuse ;  /* 0x000000120a0f7219 */ /* 0x184fe40000001205 */
[----:B------:R-:W-:Y:S01]  /*f2b0*/  SHF.R.U32.HI R4, RZ, R18, R5 ;  /* 0x00000012ff047219 */ /* 0x000fe20000011605 */
[----:B------:R-:W-:-:S04]  /*f2c0*/  IMAD.MOV.U32 R18, RZ, RZ, 0x1 ;  /* 0x00000001ff127424 */ /* 0x000fc800078e00ff */
[----:B------:R-:W2:Y:S01]  /*f2d0*/  LDC R23, c[0x0][0x638] ;  /* 0x00018e00ff177b82 */ /* 0x000ea20000000800 */
[-CC-:B---3--:R-:W-:Y:S02]  /*f2e0*/  SHF.R.U64 R16, R15, R19.reuse, R4.reuse ;  /* 0x000000130f107219 */ /* 0x188fe40000001204 */
[-C--:B------:R-:W-:Y:S02]  /*f2f0*/  SHF.L.U32 R6, R6, R19.reuse, RZ ;  /* 0x0000001306067219 */ /* 0x080fe400000006ff */
[----:B------:R-:W-:Y:S01]  /*f300*/  SHF.R.U32.HI R5, RZ, R19, R4 ;  /* 0x00000013ff057219 */ /* 0x000fe20000011604 */
[----:B------:R-:W-:Y:S01]  /*f310*/  IMAD.MOV.U32 R4, RZ, RZ, R16 ;  /* 0x000000ffff047224 */ /* 0x000fe200078e0010 */
[----:B------:R-:W-:Y:S01]  /*f320*/  LOP3.LUT R24, RZ, R6, RZ, 0x33, !PT ;  /* 0x00000006ff187212 */ /* 0x000fe200078e33ff */
[----:B------:R-:W3:Y:S01]  /*f330*/  LDC R25, c[0x0][0x610] ;  /* 0x00018400ff197b82 */ /* 0x000ee20000000800 */
[----:B------:R-:W-:Y:S05]  /*f340*/  @!P0 BRA `(.L_x_303) ;  /* 0x0000000000288947 */ /* 0x000fea0003800000 */
        /* <DEDUP_REMOVED lines=10> */
.L_x_303:
[----:B-1----:R-:W-:Y:S01]  /*f3f0*/  SHF.R.U64 R4, R4, R22, R5 ;  /* 0x0000001604047219 */ /* 0x002fe20000001205 */
[----:B0-----:R-:W-:Y:S01]  /*f400*/  VIADD R7, R17, 0xffffffff ;  /* 0xffffffff11077836 */ /* 0x001fe20000000000 */
[----:B------:R-:W-:Y:S01]  /*f410*/  SHF.L.U32 R18, R18, R19, RZ ;  /* 0x0000001312127219 */ /* 0x000fe200000006ff */
[----:B------:R-:W-:Y:S01]  /*f420*/  @P4 IMAD R0, R11, R12, R2 ;  /* 0x0000000c0b004224 */ /* 0x000fe200078e0202 */
[----:B------:R-:W-:Y:S01]  /*f430*/  LOP3.LUT R3, R15, R24, RZ, 0xc0, !PT ;  /* 0x000000180f037212 */ /* 0x000fe200078ec0ff */
[----:B------:R-:W-:Y:S01]  /*f440*/  IMAD.MOV R5, RZ, RZ, -R4 ;  /* 0x000000ffff057224 */ /* 0x000fe200078e0a04 */
[----:B------:R-:W-:Y:S01]  /*f450*/  LOP3.LUT R7, R10, R7, RZ, 0xc0, !PT ;  /* 0x000000070a077212 */ /* 0x000fe200078ec0ff */
[----:B------:R-:W-:Y:S02]  /*f460*/  IMAD.MOV.U32 R6, RZ, RZ, R14 ;  /* 0x000000ffff067224 */ /* 0x000fe400078e000e */
[----:B------:R-:W-:Y:S02]  /*f470*/  IMAD R3, R18, R4, R3 ;  /* 0x0000000412037224 */ /* 0x000fe400078e0203 */
[----:B--2---:R-:W-:-:S02]  /*f480*/  IMAD R2, R5, R23, R16 ;  /* 0x0000001705027224 */ /* 0x004fc400078e0210 */
[----:B---3--:R-:W-:Y:S02]  /*f490*/  IMAD R0, R3, R25, R0 ;  /* 0x0000001903007224 */ /* 0x008fe400078e0200 */
[----:B------:R-:W-:Y:S02]  /*f4a0*/  IMAD R5, R2, R17, R7 ;  /* 0x0000001102057224 */ /* 0x000fe400078e0207 */
[----:B------:R-:W-:-:S03]  /*f4b0*/  IMAD.MOV.U32 R4, RZ, RZ, 0x1 ;  /* 0x00000001ff047424 */ /* 0x000fc600078e00ff */
[----:B------:R-:W-:Y:S02]  /*f4c0*/  SEL R7, R5, R0, !P4 ;  /* 0x0000000005077207 */ /* 0x000fe40006000000 */
[----:B------:R-:W-:-:S07]  /*f4d0*/  SEL R5, R0, R5, !P4 ;  /* 0x0000000500057207 */ /* 0x000fce0006000000 */
.L_x_301:
[----:B------:R-:W-:-:S08]  /*f4e0*/  NOP ;  /* 0x0000000000007918 */ /* 0x000fd00000000000 */
[----:B------:R-:W0:-:S00]  /*f4f0*/  USETMAXREG.DEALLOC.CTAPOOL 0x28 ;  /* 0x00000028000079c8 */ /* 0x000e0000080e0500 */
[----:B------:R-:W-:-:S13]  /*f500*/  ISETP.NE.AND P0, PT, RZ, UR8, PT ;  /* 0x00000008ff007c0c */ /* 0x000fda000bf05270 */
[----:B------:R-:W-:Y:S05]  /*f510*/  @P0 EXIT ;  /* 0x000000000000094d */ /* 0x000fea0003800000 */
[----:B0-----:R-:W-:Y:S01]  /*f520*/  LOP3.LUT P0, RZ, R4, 0xff, RZ, 0xc0, !PT ;  /* 0x000000ff04ff7812 */ /* 0x001fe2000780c0ff */
[----:B------:R-:W-:Y:S02]  /*f530*/  IMAD.MOV.U32 R9, RZ, RZ, 0x1 ;  /* 0x00000001ff097424 */ /* 0x000fe400078e00ff */
[----:B------:R-:W-:-:S10]  /*f540*/  IMAD.MOV.U32 R10, RZ, RZ, RZ ;  /* 0x000000ffff0a7224 */ /* 0x000fd400078e00ff */
[----:B------:R-:W-:Y:S05]  /*f550*/  @!P0 BRA `(.L_x_304) ;  /* 0x0000000c00608947 */ /* 0x000fea0003800000 */
[----:B------:R-:W0:Y:S01]  /*f560*/  S2R R0, SR_CgaCtaId ;  /* 0x0000000000007919 */ /* 0x000e220000008800 */
[----:B------:R-:W-:Y:S01]  /*f570*/  ULDC UR4, c[0x0][0x28c] ;  /* 0x0000a30000047ab9 */ /* 0x000fe20000000800 */
[----:B------:R-:W-:Y:S01]  /*f580*/  ULDC UR6, c[0x0][0x658] ;  /* 0x0001960000067ab9 */ /* 0x000fe20000000800 */
[----:B------:R-:W-:Y:S01]  /*f590*/  UIADD3 UR10, UR4, 0x3f, URZ ;  /* 0x0000003f040a7890 */ /* 0x000fe2000fffe03f */
[----:B------:R-:W-:Y:S01]  /*f5a0*/  BSSY B0, `(.L_x_304) ;  /* 0x00000d3000007945 */ /* 0x000fe20003800000 */
[----:B------:R-:W-:Y:S01]  /*f5b0*/  UMOV UR7, 0xffffffff ;  /* 0xffffffff00077882 */ /* 0x000fe20000000000 */
[----:B------:R-:W-:Y:S01]  /*f5c0*/  ULDC UR5, c[0x0][0x600] ;  /* 0x0001800000057ab9 */ /* 0x000fe20000000800 */
[----:B------:R-:W-:Y:S01]  /*f5d0*/  UMOV UR9, 0x1 ;  /* 0x0000000100097882 */ /* 0x000fe20000000000 */
[----:B------:R-:W-:Y:S01]  /*f5e0*/  USHF.L.U32 UR7, UR7, UR6, URZ ;  /* 0x0000000607077299 */ /* 0x000fe2000800063f */
[----:B------:R-:W-:Y:S01]  /*f5f0*/  IMAD.MOV.U32 R12, RZ, RZ, 0x1 ;  /* 0x00000001ff0c7424 */ /* 0x000fe200078e00ff */
[----:B------:R-:W-:Y:S01]  /*f600*/  UIADD3 UR4, UR5, -0x1, URZ ;  /* 0xffffffff05047890 */ /* 0x000fe2000fffe03f */
[----:B------:R-:W-:Y:S01]  /*f610*/  IMAD.MOV.U32 R9, RZ, RZ, 0x1 ;  /* 0x00000001ff097424 */ /* 0x000fe200078e00ff */
[----:B------:R-:W-:Y:S01]  /*f620*/  USHF.R.S32.HI UR11, URZ, 0x1f, UR10 ;  /* 0x0000001f3f0b7899 */ /* 0x000fe2000801140a */
[----:B------:R-:W-:Y:S01]  /*f630*/  IMAD.MOV.U32 R10, RZ, RZ, RZ ;  /* 0x000000ffff0a7224 */ /* 0x000fe200078e00ff */
[----:B------:R-:W-:Y:S01]  /*f640*/  ULDC UR8, c[0x0][0xc] ;  /* 0x0000030000087ab9 */ /* 0x000fe20000000800 */
[----:B------:R-:W-:-:S02]  /*f650*/  USHF.L.U32 UR5, UR9, UR6, URZ ;  /* 0x0000000609057299 */ /* 0x000fc4000800063f */
[----:B------:R-:W-:Y:S01]  /*f660*/  ULEA.HI UR11, UR11, UR10, URZ, 0x6 ;  /* 0x0000000a0b0b7291 */ /* 0x000fe2000f8f303f */
[----:B------:R-:W-:Y:S01]  /*f670*/  ULDC UR9, c[0x0][0x10] ;  /* 0x0000040000097ab9 */ /* 0x000fe20000000800 */
[----:B------:R-:W-:Y:S02]  /*f680*/  ULOP3.LUT UR6, URZ, UR7, URZ, 0x33, !UPT ;  /* 0x000000073f067292 */ /* 0x000fe4000f8e333f */
[----:B------:R-:W-:Y:S01]  /*f690*/  UIMAD.WIDE.U32 UR8, UR8, UR9, URZ ;  /* 0x00000009080872a5 */ /* 0x000fe2000f8e003f */
[----:B------:R-:W-:Y:S01]  /*f6a0*/  ULDC UR7, c[0x0][0x14] ;  /* 0x0000050000077ab9 */ /* 0x000fe20000000800 */
[----:B------:R-:W-:Y:S02]  /*f6b0*/  USHF.R.S32.HI UR20, URZ, 0x6, UR11 ;  /* 0x000000063f147899 */ /* 0x000fe4000801140b */
[----:B------:R-:W-:Y:S02]  /*f6c0*/  UIMAD.WIDE.U32 UR22, UR8, UR7, URZ ;  /* 0x00000007081672a5 */ /* 0x000fe4000f8e003f */
[----:B------:R-:W-:-:S02]  /*f6d0*/  UIMAD UR18, UR9, UR7, URZ ;  /* 0x00000007091272a4 */ /* 0x000fc4000f8e023f */
[----:B------:R-:W-:Y:S01]  /*f6e0*/  ULOP3.LUT UR26, UR13, 0x2, URZ, 0xfc, !UPT ;  /* 0x000000020d1a7892 */ /* 0x000fe2000f8efc3f */
[C---:B0-----:R-:W-:Y:S01]  /*f6f0*/  IMAD.SHL.U32 R8, R0.reuse, 0x40, RZ ;  /* 0x0000004000087824 */ /* 0x041fe200078e00ff */
[----:B------:R-:W-:Y:S01]  /*f700*/  UIADD3 UR18, UR23, UR18, URZ ;  /* 0x0000001217127290 */ /* 0x000fe2000fffe03f */
[----:B------:R-:W-:Y:S01]  /*f710*/  IMAD.SHL.U32 R0, R0, 0x1000, RZ ;  /* 0x0000100000007824 */ /* 0x000fe200078e00ff */
[----:B------:R-:W-:Y:S02]  /*f720*/  UIADD3 UR27, UR20, 0x1, URZ ;  /* 0x00000001141b7890 */ /* 0x000fe4000fffe03f */
[----:B------:R-:W-:Y:S01]  /*f730*/  LOP3.LUT R8, R8, 0x40, RZ, 0xc0, !PT ;  /* 0x0000004008087812 */ /* 0x000fe200078ec0ff */
[----:B------:R-:W-:Y:S01]  /*f740*/  ULDC.64 UR24, c[0x0][0x198] ;  /* 0x0000660000187ab9 */ /* 0x000fe20000000a00 */
[----:B------:R-:W-:-:S08]  /*f750*/  LOP3.LUT R0, R0, 0x1000, RZ, 0xc0, !PT ;  /* 0x0000100000007812 */ /* 0x000fd000078ec0ff */
.L_x_315:
[----:B------:R-:W-:-:S03]  /*f760*/  UMOV UR7, 0xffffffff ;  /* 0xffffffff00077882 */ /* 0x000fc60000000000 */
[----:B------:R-:W-:Y:S05]  /*f770*/  BRA.DIV UR7, `(.L_x_305) ;  /* 0x0000001207887947 */ /* 0x000fea000b800000 */
[----:B------:R-:W-:-:S13]  /*f780*/  ELECT P0, URZ, PT ;  /* 0x00000000003f782f */ /* 0x000fda0003800000 */
.L_x_331:
[----:B------:R-:W0:Y:S01]  /*f790*/  LDC R2, c[0x0][0x28c] ;  /* 0x0000a300ff027b82 */ /* 0x000e220000000800 */
[----:B------:R-:W-:Y:S01]  /*f7a0*/  BSSY B1, `(.L_x_306) ;  /* 0x000003a000017945 */ /* 0x000fe20003800000 */
[----:B0-----:R-:W-:-:S13]  /*f7b0*/  ISETP.LT.OR P0, PT, R2, 0x1, !P0 ;  /* 0x000000010200780c */ /* 0x001fda0004701670 */
[----:B------:R-:W-:Y:S05]  /*f7c0*/  @P0 BRA `(.L_x_307) ;  /* 0x0000000000dc0947 */ /* 0x000fea0003800000 */
[----:B------:R-:W-:Y:S02]  /*f7d0*/  IMAD R7, R7, 0x80, R8 ;  /* 0x0000008007077824 */ /* 0x000fe400078e0208 */
[----:B------:R-:W-:Y:S02]  /*f7e0*/  IMAD.SHL.U32 R11, R5, 0x100, RZ ;  /* 0x00000100050b7824 */ /* 0x000fe400078e00ff */
[----:B------:R-:W-:Y:S02]  /*f7f0*/  IMAD.MOV.U32 R15, RZ, RZ, RZ ;  /* 0x000000ffff0f7224 */ /* 0x000fe400078e00ff */
[----:B------:R-:W-:Y:S02]  /*f800*/  IMAD.U32 R16, RZ, RZ, UR27 ;  /* 0x0000001bff107e24 */ /* 0x000fe4000f8e00ff */
[----:B------:R-:W-:Y:S02]  /*f810*/  IMAD.MOV.U32 R2, RZ, RZ, R9 ;  /* 0x000000ffff027224 */ /* 0x000fe400078e0009 */
[----:B------:R-:W-:-:S07]  /*f820*/  IMAD.MOV.U32 R3, RZ, RZ, R10 ;  /* 0x000000ffff037224 */ /* 0x000fce00078e000a */
.L_x_310:
[----:B------:R-:W0:Y:S01]  /*f830*/  S2R R5, SR_CgaCtaId ;  /* 0x0000000000057919 */ /* 0x000e220000008800 */
[----:B------:R-:W-:Y:S01]  /*f840*/  MOV R4, 0x400 ;  /* 0x0000040000047802 */ /* 0x000fe20000000f00 */
[----:B------:R-:W1:Y:S03]  /*f850*/  S2R R17, SR_TID.X ;  /* 0x0000000000117919 */ /* 0x000e660000002100 */
[----:B0-----:R-:W-:Y:S02]  /*f860*/  LEA R14, R5, R4, 0x18 ;  /* 0x00000004050e7211 */ /* 0x001fe400078ec0ff */
[----:B------:R-:W-:Y:S02]  /*f870*/  SHF.L.U32 R4, R2, 0x1f, RZ ;  /* 0x0000001f02047819 */ /* 0x000fe400000006ff */
[----:B-1----:R-:W-:Y:S01]  /*f880*/  LOP3.LUT P1, RZ, R17, 0x7f, RZ, 0xc0, !PT ;  /* 0x0000007f11ff7812 */ /* 0x002fe2000782c0ff */
[----:B------:R-:W-:-:S04]  /*f890*/  IMAD R13, R3, 0x8, R14 ;  /* 0x00000008030d7824 */ /* 0x000fc800078e020e */
[----:B------:R-:W0:Y:S08]  /*f8a0*/  SYNCS.PHASECHK.TRANS64.TRYWAIT P0, [R13+URZ+0x48], R4 ;  /* 0x000048040d0075a7 */ /* 0x000e30000800017f */
[----:B------:R-:W1:Y:S01]  /*f8b0*/  @!P1 LDC R5, c[0x0][0x500] ;  /* 0x00014000ff059b82 */ /* 0x000e620000000800 */
[----:B0-----:R-:W-:Y:S05]  /*f8c0*/  @!P0 BRA `(.L_x_308) ;  /* 0x0000001000548947 */ /* 0x001fea0003800000 */
.L_x_332:
[----:B------:R-:W-:Y:S01]  /*f8d0*/  UPRMT UR7, UR26, 0x9910, URZ ;  /* 0x000099101a077896 */ /* 0x000fe2000800003f */
[----:B-1----:R1:W-:Y:S03]  /*f8e0*/  @!P1 SYNCS.ARRIVE.TRANS64 RZ, [R13+URZ], R5 ;  /* 0x000000050dff99a7 */ /* 0x0023e6000800003f */
[----:B------:R-:W-:-:S06]  /*f8f0*/  UISETP.NE.AND UP0, UPT, UR7, 0x2, UPT ;  /* 0x000000020700788c */ /* 0x000fcc000bf05270 */
[----:B------:R-:W-:-:S13]  /*f900*/  PLOP3.LUT P0, PT, PT, PT, UP0, 0x80, 0x0 ;  /* 0x000000000000781c */ /* 0x000fda0003f0f008 */
[----:B-1----:R-:W-:Y:S05]  /*f910*/  @P0 BRA `(.L_x_309) ;  /* 0x0000000000040947 */ /* 0x002fea0003800000 */
[----:B------:R-:W-:Y:S01]  /*f920*/  BPT.TRAP 0x1 ;  /* 0x000000040000795c */ /* 0x000fe20000300000 */
.L_x_309:
[C---:B0-----:R-:W-:Y:S01]  /*f930*/  IMAD R4, R3.reuse, 0x4000, R14 ;  /* 0x0000400003047824 */ /* 0x041fe200078e020e */
[----:B------:R-:W-:Y:S01]  /*f940*/  R2UR UR19, R14 ;  /* 0x000000000e1372ca */ /* 0x000fe200000e0000 */
[----:B------:R-:W-:Y:S01]  /*f950*/  IMAD R5, R3, 0x2000, R0 ;  /* 0x0000200003057824 */ /* 0x000fe200078e0200 */
[----:B------:R-:W-:Y:S01]  /*f960*/  R2UR UR9, R13 ;  /* 0x000000000d0972ca */ /* 0x000fe200000e0000 */
[----:B------:R-:W-:Y:S01]  /*f970*/  VIADD R16, R16, 0xffffffff ;  /* 0xffffffff10107836 */ /* 0x000fe20000000000 */
[----:B------:R-:W-:Y:S01]  /*f980*/  R2UR UR7, R4 ;  /* 0x00000000040772ca */ /* 0x000fe200000e0000 */
[----:B------:R-:W-:Y:S01]  /*f990*/  UIADD3 UR14, UP0, UR24, 0xf0, URZ ;  /* 0x000000f0180e7890 */ /* 0x000fe2000ff1e03f */
[----:B------:R-:W-:Y:S01]  /*f9a0*/  R2UR UR8, R5 ;  /* 0x00000000050872ca */ /* 0x000fe200000e0000 */
[----:B------:R-:W-:Y:S01]  /*f9b0*/  UIADD3 UR28, UP1, UR24, 0x1f0, URZ ;  /* 0x000001f0181c7890 */ /* 0x000fe2000ff3e03f */
[----:B------:R-:W-:Y:S01]  /*f9c0*/  R2UR UR11, R11 ;  /* 0x000000000b0b72ca */ /* 0x000fe200000e0000 */
[----:B------:R-:W-:Y:S01]  /*f9d0*/  UIADD3.X UR15, URZ, UR25, URZ, UP0, !UPT ;  /* 0x000000193f0f7290 */ /* 0x000fe200087fe43f */
[----:B------:R-:W-:Y:S01]  /*f9e0*/  R2UR UR10, R15 ;  /* 0x000000000f0a72ca */ /* 0x000fe200000e0000 */
[----:B------:R-:W-:Y:S01]  /*f9f0*/  VIADD R3, R3, 0x1 ;  /* 0x0000000103037836 */ /* 0x000fe20000000000 */
[----:B------:R-:W-:Y:S01]  /*fa00*/  R2UR UR12, R6 ;  /* 0x00000000060c72ca */ /* 0x000fe200000e0000 */
[----:B------:R-:W-:Y:S01]  /*fa10*/  UIADD3.X UR29, URZ, UR25, URZ, UP1, !UPT ;  /* 0x000000193f1d7290 */ /* 0x000fe20008ffe43f */
[----:B------:R-:W-:Y:S01]  /*fa20*/  R2UR UR21, R7 ;  /* 0x00000000071572ca */ /* 0x000fe200000e0000 */
[----:B------:R-:W-:Y:S01]  /*fa30*/  UMOV UR16, 0x0 ;  /* 0x0000000000107882 */ /* 0x000fe20000000000 */
[----:B------:R-:W-:Y:S01]  /*fa40*/  ISETP.GT.AND P1, PT, R16, 0x1, PT ;  /* 0x000000011000780c */ /* 0x000fe20003f24270 */
[----:B------:R-:W-:Y:S01]  /*fa50*/  UIADD3 UR7, UR7, 0x180, URZ ;  /* 0x0000018007077890 */ /* 0x000fe2000fffe03f */
[----:B------:R-:W-:Y:S01]  /*fa60*/  ISETP.NE.AND P0, PT, R3, 0x9, PT ;  /* 0x000000090300780c */ /* 0x000fe20003f05270 */
[----:B------:R-:W-:Y:S01]  /*fa70*/  UIADD3 UR19, UR19, 0x24180, UR8 ;  /* 0x0002418013137890 */ /* 0x000fe2000fffe008 */
[----:B------:R-:W-:Y:S01]  /*fa80*/  VIADD R15, R15, 0x40 ;  /* 0x000000400f0f7836 */ /* 0x000fe20000000000 */
[----:B------:R-:W-:Y:S01]  /*fa90*/  UMOV UR17, 0x10000000 ;  /* 0x1000000000117882 */ /* 0x000fe20000000000 */
[----:B------:R-:W-:Y:S01]  /*faa0*/  UMOV UR30, 0x30000 ;  /* 0x00030000001e7882 */ /* 0x000fe20000000000 */
[----:B------:R-:W-:Y:S01]  /*fab0*/  SEL R5, RZ, 0x1, P0 ;  /* 0x00000001ff057807 */ /* 0x000fe20000000000 */
[----:B------:R-:W-:Y:S01]  /*fac0*/  UMOV UR8, UR7 ;  /* 0x0000000700087c82 */ /* 0x000fe20008000000 */
[----:B------:R-:W-:Y:S01]  /*fad0*/  SEL R3, R3, RZ, P0 ;  /* 0x000000ff03037207 */ /* 0x000fe20000000000 */
[----:B------:R0:W-:Y:S01]  /*fae0*/  UTMALDG.3D [UR8], [UR14], desc[UR16] ;  /* 0x000010080e0075b4 */ /* 0x0001e20008011000 */
[----:B------:R-:W-:Y:S01]  /*faf0*/  LOP3.LUT R2, R2, R5, RZ, 0x3c, !PT ;  /* 0x0000000502027212 */ /* 0x000fe200078e3cff */
[----:B0-----:R-:W-:Y:S01]  /*fb00*/  UMOV UR11, UR21 ;  /* 0x00000015000b7c82 */ /* 0x001fe20008000000 */
[----:B------:R-:W-:-:S02]  /*fb10*/  UMOV UR8, UR19 ;  /* 0x0000001300087c82 */ /* 0x000fc40008000000 */
[----:B------:R0:W-:Y:S02]  /*fb20*/  UTMALDG.3D.MULTICAST [UR8], [UR28], UR30, desc[UR16] ;  /* 0x000010081c0073b4 */ /* 0x0001e4000801181e */
[----:B0-----:R-:W-:Y:S05]  /*fb30*/  @P1 BRA `(.L_x_310) ;  /* 0xfffffffc003c1947 */ /* 0x001fea000383ffff */
.L_x_307:
[----:B------:R-:W-:Y:S05]  /*fb40*/  BSYNC B1 ;  /* 0x0000000000017941 */ /* 0x000fea0003800000 */
.L_x_306:
[----:B------:R-:W2:Y:S01]  /*fb50*/  LDL.LU R17, [R1+0x80] ;  /* 0x0000800001117983 */ /* 0x000ea20000300800 */
[----:B------:R-:W-:Y:S01]  /*fb60*/  LOP3.LUT P1, RZ, R12, 0xff, RZ, 0xc0, !PT ;  /* 0x000000ff0cff7812 */ /* 0x000fe2000782c0ff */
[----:B------:R-:W-:Y:S01]  /*fb70*/  VIADD R5, R10, UR20 ;  /* 0x000000140a057c36 */ /* 0x000fe20008000000 */
[----:B------:R-:W-:Y:S01]  /*fb80*/  ULDC.64 UR8, c[0x0][0x650] ;  /* 0x0001940000087ab9 */ /* 0x000fe20000000a00 */
[----:B------:R-:W3:Y:S01]  /*fb90*/  LDL.LU R14, [R1+0x84] ;  /* 0x00008400010e7983 */ /* 0x000ee20000300800 */
[----:B------:R-:W-:Y:S01]  /*fba0*/  IMAD.U32 R6, RZ, RZ, UR20 ;  /* 0x00000014ff067e24 */ /* 0x000fe2000f8e00ff */
[----:B------:R-:W-:Y:S01]  /*fbb0*/  UISETP.GE.U32.AND UP0, UPT, UR20, 0x9, UPT ;  /* 0x000000091400788c */ /* 0x000fe2000bf06070 */
[----:B------:R-:W-:Y:S01]  /*fbc0*/  ISETP.GT.U32.AND P0, PT, R5, 0x8, PT ;  /* 0x000000080500780c */ /* 0x000fe20003f04070 */
[----:B------:R-:W-:Y:S01]  /*fbd0*/  BSSY B1, `(.L_x_311) ;  /* 0x000006d000017945 */ /* 0x000fe20003800000 */
[----:B------:R-:W-:Y:S01]  /*fbe0*/  IMAD.MOV.U32 R7, RZ, RZ, -0x1 ;  /* 0xffffffffff077424 */ /* 0x000fe200078e00ff */
[----:B------:R-:W-:-:S02]  /*fbf0*/  PRMT R12, RZ, 0x7610, R12 ;  /* 0x00007610ff0c7816 */ /* 0x000fc4000000000c */
[----:B------:R-:W-:Y:S01]  /*fc00*/  ISETP.LT.U32.AND P0, PT, R6, 0x9, P0 ;  /* 0x000000090600780c */ /* 0x000fe20000701070 */
[----:B------:R-:W-:Y:S01]  /*fc10*/  IMAD.MOV.U32 R6, RZ, RZ, -0x1 ;  /* 0xffffffffff067424 */ /* 0x000fe200078e00ff */
[----:B------:R-:W0:Y:S01]  /*fc20*/  @P1 S2R R3, SR_CgaCtaId ;  /* 0x0000000000031919 */ /* 0x000e220000008800 */
[----:B------:R-:W-:Y:S02]  /*fc30*/  @P1 MOV R2, 0x400 ;  /* 0x0000040000021802 */ /* 0x000fe40000000f00 */
[----:B------:R-:W-:Y:S02]  /*fc40*/  PLOP3.LUT P2, PT, PT, PT, UP0, 0x80, 0x0 ;  /* 0x000000000000781c */ /* 0x000fe40003f4f008 */
[----:B0-----:R-:W-:Y:S01]  /*fc50*/  @P1 LEA R4, R3, R2, 0x18 ;  /* 0x0000000203041211 */ /* 0x001fe200078ec0ff */
[----:B------:R-:W-:Y:S01]  /*fc60*/  IMAD.WIDE.U32 R2, R5, 0x38e38e39, RZ ;  /* 0x38e38e3905027825 */ /* 0x000fe200078e00ff */
[----:B------:R-:W-:Y:S02]  /*fc70*/  SEL R2, RZ, 0x1, !P0 ;  /* 0x00000001ff027807 */ /* 0x000fe40004000000 */
[----:B------:R0:W-:Y:S02]  /*fc80*/  @P1 SYNCS.ARRIVE.TRANS64.A1T0 RZ, [R4+URZ+0xa8], RZ ;  /* 0x0000a8ff04ff19a7 */ /* 0x0001e4000810003f */
[----:B------:R-:W-:-:S02]  /*fc90*/  LOP3.LUT R9, R9, R2, RZ, 0x3c, !PT ;  /* 0x0000000209097212 */ /* 0x000fc400078e3cff */
[----:B------:R-:W-:Y:S02]  /*fca0*/  PRMT R2, RZ, 0x7610, R2 ;  /* 0x00007610ff027816 */ /* 0x000fe40000000002 */
[----:B0-----:R-:W-:-:S04]  /*fcb0*/  SHF.R.U32.HI R4, RZ, 0x1, R3 ;  /* 0x00000001ff047819 */ /* 0x001fc80000011603 */
[----:B------:R-:W-:Y:S01]  /*fcc0*/  @P2 LOP3.LUT R9, R9, 0x1, R4, 0x78, !PT ;  /* 0x0000000109092812 */ /* 0x000fe200078e7804 */
[----:B------:R-:W-:Y:S02]  /*fcd0*/  IMAD R10, R4, -0x9, R5 ;  /* 0xfffffff7040a7824 */ /* 0x000fe400078e0205 */
[----:B------:R-:W-:Y:S01]  /*fce0*/  IMAD.MOV.U32 R5, RZ, RZ, -0x1 ;  /* 0xffffffffff057424 */ /* 0x000fe200078e00ff */
[----:B---3--:R-:W-:-:S04]  /*fcf0*/  IADD3 R14, P1, R14, UR22, RZ ;  /* 0x000000160e0e7c10 */ /* 0x008fc8000ff3e0ff */
[----:B--2---:R-:W-:Y:S01]  /*fd00*/  IADD3.X R17, R17, UR18, RZ, P1, !PT ;  /* 0x0000001211117c10 */ /* 0x004fe20008ffe4ff */
[----:B------:R0:W-:Y:S01]  /*fd10*/  STL [R1+0x84], R14 ;  /* 0x0000840e01007387 */ /* 0x0001e20000100800 */
[----:B------:R-:W-:-:S03]  /*fd20*/  ISETP.GE.U32.AND P0, PT, R14, UR8, PT ;  /* 0x000000080e007c0c */ /* 0x000fc6000bf06070 */
[----:B------:R0:W-:Y:S01]  /*fd30*/  STL [R1+0x80], R17 ;  /* 0x0000801101007387 */ /* 0x0001e20000100800 */
[----:B------:R-:W-:-:S13]  /*fd40*/  ISETP.GE.U32.AND.EX P0, PT, R17, UR9, PT, P0 ;  /* 0x0000000911007c0c */ /* 0x000fda000bf06100 */
[----:B0-----:R-:W-:Y:S05]  /*fd50*/  @P0 BRA `(.L_x_312) ;  /* 0x0000000400500947 */ /* 0x001fea0003800000 */
[----:B------:R-:W-:Y:S01]  /*fd60*/  ULDC.64 UR8, c[0x0][0x628] ;  /* 0x00018a0000087ab9 */ /* 0x000fe20000000a00 */
[----:B------:R-:W0:Y:S01]  /*fd70*/  S2R R13, SR_CTAID.X ;  /* 0x00000000000d7919 */ /* 0x000e220000002500 */
[----:B------:R-:W-:Y:S01]  /*fd80*/  ISETP.NE.U32.AND P0, PT, RZ, UR8, PT ;  /* 0x00000008ff007c0c */ /* 0x000fe2000bf05070 */
[----:B------:R-:W-:Y:S01]  /*fd90*/  ULDC UR10, c[0x0][0x630] ;  /* 0x00018c00000a7ab9 */ /* 0x000fe20000000800 */
[----:B------:R-:W-:Y:S01]  /*fda0*/  IMAD.MOV.U32 R2, RZ, RZ, R14 ;  /* 0x000000ffff027224 */ /* 0x000fe200078e000e */
[----:B------:R-:W1:Y:S01]  /*fdb0*/  S2R R11, SR_CTAID.Y ;  /* 0x00000000000b7919 */ /* 0x000e620000002600 */
[----:B------:R-:W-:Y:S01]  /*fdc0*/  ISETP.NE.AND.EX P0, PT, RZ, UR9, PT, P0 ;  /* 0x00000009ff007c0c */ /* 0x000fe2000bf05300 */
[----:B------:R-:W-:-:S12]  /*fdd0*/  IMAD.MOV.U32 R3, RZ, RZ, R17 ;  /* 0x000000ffff037224 */ /* 0x000fd800078e0011 */
[----:B------:R-:W-:Y:S05]  /*fde0*/  @!P0 BRA `(.L_x_313) ;  /* 0x0000000000288947 */ /* 0x000fea0003800000 */
[----:B------:R-:W-:Y:S02]  /*fdf0*/  ULDC UR7, c[0x0][0x634] ;  /* 0x00018d0000077ab9 */ /* 0x000fe40000000800 */
[----:B------:R-:W-:-:S05]  /*fe00*/  IADD3 R7, P0, R14, UR7, RZ ;  /* 0x000000070e077c10 */ /* 0x000fca000ff1e0ff */
[----:B------:R-:W-:-:S04]  /*fe10*/  IMAD.X R15, RZ, RZ, R17, P0 ;  /* 0x000000ffff0f7224 */ /* 0x000fc800000e0611 */
[----:B------:R-:W-:-:S04]  /*fe20*/  IMAD.WIDE.U32 R4, R15, UR8, RZ ;  /* 0x000000080f047c25 */ /* 0x000fc8000f8e00ff */
[----:B------:R-:W-:-:S04]  /*fe30*/  IMAD.WIDE.U32 R4, P0, R7, UR9, R4 ;  /* 0x0000000907047c25 */ /* 0x000fc8000f800004 */
[----:B------:R-:W-:-:S04]  /*fe40*/  IMAD.WIDE.U32 R6, R7, UR8, RZ ;  /* 0x0000000807067c25 */ /* 0x000fc8000f8e00ff */
[----:B------:R-:W-:Y:S01]  /*fe50*/  IMAD.X R3, RZ, RZ, RZ, P0 ;  /* 0x000000ffff037224 */ /* 0x000fe200000e06ff */
[----:B------:R-:W-:Y:S01]  /*fe60*/  IADD3 RZ, P0, R7, R4, RZ ;  /* 0x0000000407ff7210 */ /* 0x000fe20007f1e0ff */
[----:B------:R-:W-:-:S04]  /*fe70*/  IMAD.MOV.U32 R2, RZ, RZ, R5 ;  /* 0x000000ffff027224 */ /* 0x000fc800078e0005 */
[----:B------:R-:W-:-:S08]  /*fe80*/  IMAD.WIDE.U32.X R2, R15, UR9, R2, P0 ;  /* 0x000000090f027c25 */ /* 0x000fd000080e0402 */
.L_x_313:
[--C-:B------:R-:W-:Y:S01]  /*fe90*/  SHF.R.U64 R6, R2, UR10, R3.reuse ;  /* 0x0000000a02067c19 */ /* 0x100fe20008001203 */
[----:B------:R-:W-:Y:S01]  /*fea0*/  ULDC.64 UR8, c[0x0][0x620] ;  /* 0x0001880000087ab9 */ /* 0x000fe20000000a00 */
[----:B------:R-:W-:Y:S01]  /*feb0*/  SHF.R.U32.HI R2, RZ, UR10, R3 ;  /* 0x0000000aff027c19 */ /* 0x000fe20008011603 */
[----:B------:R-:W-:Y:S01]  /*fec0*/  IMAD.MOV.U32 R3, RZ, RZ, R17 ;  /* 0x000000ffff037224 */ /* 0x000fe200078e0011 */
[----:B------:R-:W-:Y:S01]  /*fed0*/  IADD3 R5, P0, RZ, -R6, RZ ;  /* 0x80000006ff057210 */ /* 0x000fe20007f1e0ff */
[----:B------:R-:W-:Y:S01]  /*fee0*/  ULDC UR7, c[0x0][0x150] ;  /* 0x0000540000077ab9 */ /* 0x000fe20000000800 */
[----:B0-----:R-:W-:Y:S01]  /*fef0*/  I2FP.F32.U32 R7, R13 ;  /* 0x0000000d00077245 */ /* 0x001fe20000201000 */
[----:B------:R-:W0:Y:S01]  /*ff00*/  LDC R18, c[0x0][0x144] ;  /* 0x00005100ff127b82 */ /* 0x000e220000000800 */
[----:B------:R-:W-:Y:S01]  /*ff10*/  ULDC.64 UR10, c[0x0][0x640] ;  /* 0x00019000000a7ab9 */ /* 0x000fe20000000a00 */
[----:B------:R-:W-:Y:S01]  /*ff20*/  IMAD.X R2, RZ, RZ, ~R2, P0 ;  /* 0x000000ffff027224 */ /* 0x000fe200000e0e02 */
[----:B------:R-:W-:-:S03]  /*ff30*/  ISETP.NE.U32.AND P0, PT, RZ, UR10, PT ;  /* 0x0000000aff007c0c */ /* 0x000fc6000bf05070 */
[----:B------:R-:W-:Y:S01]  /*ff40*/  IMAD R4, R2, UR8, RZ ;  /* 0x0000000802047c24 */ /* 0x000fe2000f8e02ff */
[----:B------:R-:W-:Y:S01]  /*ff50*/  ISETP.NE.AND.EX P0, PT, RZ, UR11, PT, P0 ;  /* 0x0000000bff007c0c */ /* 0x000fe2000bf05300 */
[----:B------:R-:W-:Y:S01]  /*ff60*/  IMAD.MOV.U32 R2, RZ, RZ, R14 ;  /* 0x000000ffff027224 */ /* 0x000fe200078e000e */
[----:B------:R-:W2:Y:S03]  /*ff70*/  LDC R16, c[0x0][0x148] ;  /* 0x00005200ff107b82 */ /* 0x000ea60000000800 */
[----:B------:R-:W-:Y:S01]  /*ff80*/  IMAD.WIDE.U32 R2, R5, UR8, R2 ;  /* 0x0000000805027c25 */ /* 0x000fe2000f8e0002 */
[----:B------:R-:W-:-:S03]  /*ff90*/  ULDC UR8, c[0x0][0x154] ;  /* 0x0000550000087ab9 */ /* 0x000fc60000000800 */
[----:B------:R-:W-:Y:S02]  /*ffa0*/  IMAD R5, R5, UR9, R4 ;  /* 0x0000000905057c24 */ /* 0x000fe4000f8e0204 */
[----:B------:R-:W-:Y:S01]  /*ffb0*/  FMUL R4, R7, UR7 ;  /* 0x0000000707047c20 */ /* 0x000fe20008400000 */
[----:B------:R-:W-:Y:S01]  /*ffc0*/  ULDC UR7, c[0x0][0x618] ;  /* 0x0001860000077ab9 */ /* 0x000fe20000000800 */
[----:B------:R-:W-:Y:S01]  /*ffd0*/  ULDC UR9, c[0x0][0x608] ;  /* 0x0001820000097ab9 */ /* 0x000fe20000000800 */
[----:B------:R-:W-:-:S03]  /*ffe0*/  IMAD.IADD R3, R3, 0x1, R5 ;  /* 0x0000000103037824 */ /* 0x000fc600078e0205 */
[----:B------:R-:W3:Y:S02]  /*fff0*/  F2I.U32.TRUNC.NTZ R4, R4 ;  /* 0x0000000400047305 */ /* 0x000ee4000020f000 */
[----:B------:R-:W-:Y:S02]  /*10000*/  SHF.R.U64 R7, R2, UR7, R3 ;  /* 0x0000000702077c19 */ /* 0x000fe40008001203 */
[----:B-1----:R-:W-:-:S05]  /*10010*/  I2FP.F32.U32 R2, R11 ;  /* 0x0000000b00027245 */ /* 0x002fca0000201000 */
[----:B------:R-:W-:Y:S01]  /*10020*/  FMUL R5, R2, UR8 ;  /* 0x0000000802057c20 */ /* 0x000fe20008400000 */
[----:B------:R-:W-:Y:S01]  /*10030*/  SHF.R.U32.HI R2, RZ, UR7, R3 ;  /* 0x00000007ff027c19 */ /* 0x000fe20008011603 */
[----:B------:R-:W-:Y:S02]  /*10040*/  ULDC UR7, c[0x0][0x658] ;  /* 0x0001960000077ab9 */ /* 0x000fe40000000800 */
[----:B------:R1:W4:Y:S01]  /*10050*/  F2I.U32.TRUNC.NTZ R19, R5 ;  /* 0x0000000500137305 */ /* 0x000322000020f000 */
[----:B------:R-:W-:Y:S01]  /*10060*/  SHF.R.U64 R15, R7, UR9, R2 ;  /* 0x00000009070f7c19 */ /* 0x000fe20008001202 */
[----:B---3--:R-:W-:Y:S01]  /*10070*/  IMAD.MOV R4, RZ, RZ, -R4 ;  /* 0x000000ffff047224 */ /* 0x008fe200078e0a04 */
[----:B------:R-:W-:-:S03]  /*10080*/  SHF.R.U32.HI R2, RZ, UR9, R2 ;  /* 0x00000009ff027c19 */ /* 0x000fc60008011602 */
[----:B0-----:R-:W-:Y:S01]  /*10090*/  IMAD R13, R18, R4, R13 ;  /* 0x00000004120d7224 */ /* 0x001fe200078e020d */
[--C-:B------:R-:W-:Y:S02]  /*100a0*/  SHF.R.U64 R14, R15, UR7, R2.reuse ;  /* 0x000000070f0e7c19 */ /* 0x100fe40008001202 */
[----:B------:R-:W-:-:S03]  /*100b0*/  SHF.R.U32.HI R17, RZ, UR7, R2 ;  /* 0x00000007ff117c19 */ /* 0x000fc60008011602 */
[----:B------:R-:W-:Y:S02]  /*100c0*/  IMAD.MOV.U32 R2, RZ, RZ, R14 ;  /* 0x000000ffff027224 */ /* 0x000fe400078e000e */
[----:B------:R-:W-:Y:S01]  /*100d0*/  IMAD.MOV.U32 R3, RZ, RZ, R17 ;  /* 0x000000ffff037224 */ /* 0x000fe200078e0011 */
[----:B-12-4-:R-:W-:Y:S06]  /*100e0*/  @!P0 BRA `(.L_x_314) ;  /* 0x0000000000288947 */ /* 0x016fec0003800000 */
[----:B------:R-:W-:Y:S02]  /*100f0*/  ULDC UR7, c[0x0][0x64c] ;  /* 0x0001930000077ab9 */ /* 0x000fe40000000800 */
[----:B------:R-:W-:-:S05]  /*10100*/  IADD3 R3, P0, R14, UR7, RZ ;  /* 0x000000070e037c10 */ /* 0x000fca000ff1e0ff */
[----:B------:R-:W-:-:S04]  /*10110*/  IMAD.X R17, RZ, RZ, R17, P0 ;  /* 0x000000ffff117224 */ /* 0x000fc800000e0611 */
[----:B------:R-:W-:-:S04]  /*10120*/  IMAD.WIDE.U32 R4, R17, UR10, RZ ;  /* 0x0000000a11047c25 */ /* 0x000fc8000f8e00ff */
[----:B------:R-:W-:-:S04]  /*10130*/  IMAD.WIDE.U32 R4, P0, R3, UR11, R4 ;  /* 0x0000000b03047c25 */ /* 0x000fc8000f800004 */
[----:B------:R-:W-:-:S04]  /*10140*/  IMAD.WIDE.U32 R2, R3, UR10, RZ ;  /* 0x0000000a03027c25 */ /* 0x000fc8000f8e00ff */
[----:B------:R-:W-:Y:S01]  /*10150*/  IMAD.MOV.U32 R2, RZ, RZ, R5 ;  /* 0x000000ffff027224 */ /* 0x000fe200078e0005 */
[----:B------:R-:W-:Y:S01]  /*10160*/  IADD3 RZ, P1, R3, R4, RZ ;  /* 0x0000000403ff7210 */ /* 0x000fe20007f3e0ff */
[----:B------:R-:W-:-:S04]  /*10170*/  IMAD.X R3, RZ, RZ, RZ, P0 ;  /* 0x000000ffff037224 */ /* 0x000fc800000e06ff */
[----:B------:R-:W-:-:S08]  /*10180*/  IMAD.WIDE.U32.X R2, R17, UR11, R2, P1 ;  /* 0x0000000b11027c25 */ /* 0x000fd000088e0402 */
.L_x_314:
[----:B------:R-:W-:Y:S01]  /*10190*/  ULDC UR7, c[0x0][0x648] ;  /* 0x0001920000077ab9 */ /* 0x000fe20000000800 */
[----:B------:R-:W-:Y:S01]  /*101a0*/  LOP3.LUT R15, R15, UR6, RZ, 0xc0, !PT ;  /* 0x000000060f0f7c12 */ /* 0x000fe2000f8ec0ff */
[----:B------:R-:W-:Y:S01]  /*101b0*/  IMAD.MOV R19, RZ, RZ, -R19 ;  /* 0x000000ffff137224 */ /* 0x000fe200078e0a13 */
[----:B------:R-:W-:Y:S01]  /*101c0*/  SHF.R.U64 R2, R2, UR7, R3 ;  /* 0x0000000702027c19 */ /* 0x000fe20008001203 */
[----:B------:R-:W-:Y:S01]  /*101d0*/  ULDC UR7, c[0x0][0x638] ;  /* 0x00018e0000077ab9 */ /* 0x000fe20000000800 */
[----:B------:R-:W-:Y:S01]  /*101e0*/  LOP3.LUT R7, R7, UR4, RZ, 0xc0, !PT ;  /* 0x0000000407077c12 */ /* 0x000fe2000f8ec0ff */
[----:B------:R-:W-:Y:S01]  /*101f0*/  @P4 IMAD R13, R16, R19, R11 ;  /* 0x00000013100d4224 */ /* 0x000fe200078e020b */
[----:B------:R-:W-:Y:S01]  /*10200*/  ULDC UR8, c[0x0][0x610] ;  /* 0x0001840000087ab9 */ /* 0x000fe20000000800 */
[----:B------:R-:W-:Y:S02]  /*10210*/  IMAD.MOV R3, RZ, RZ, -R2 ;  /* 0x000000ffff037224 */ /* 0x000fe400078e0a02 */
[----:B------:R-:W-:-:S02]  /*10220*/  IMAD R2, R2, UR5, R15 ;  /* 0x0000000502027c24 */ /* 0x000fc4000f8e020f */
[----:B------:R-:W-:Y:S01]  /*10230*/  IMAD R14, R3, UR7, R14 ;  /* 0x00000007030e7c24 */ /* 0x000fe2000f8e020e */
[----:B------:R-:W-:Y:S01]  /*10240*/  ULDC UR7, c[0x0][0x600] ;  /* 0x0001800000077ab9 */ /* 0x000fe20000000800 */
[----:B------:R-:W-:Y:S02]  /*10250*/  IMAD R13, R2, UR8, R13 ;  /* 0x00000008020d7c24 */ /* 0x000fe4000f8e020d */
[----:B------:R-:W-:Y:S02]  /*10260*/  IMAD R14, R14, UR7, R7 ;  /* 0x000000070e0e7c24 */ /* 0x000fe4000f8e0207 */
[----:B------:R-:W-:-:S03]  /*10270*/  IMAD.MOV.U32 R2, RZ, RZ, 0x1 ;  /* 0x00000001ff027424 */ /* 0x000fc600078e00ff */
[----:B------:R-:W-:Y:S02]  /*10280*/  SEL R7, R14, R13, !P4 ;  /* 0x0000000d0e077207 */ /* 0x000fe40006000000 */
[----:B------:R-:W-:-:S07]  /*10290*/  SEL R5, R13, R14, !P4 ;  /* 0x0000000e0d057207 */ /* 0x000fce0006000000 */
.L_x_312:
[----:B------:R-:W-:Y:S05]  /*102a0*/  BSYNC B1 ;  /* 0x0000000000017941 */ /* 0x000fea0003800000 */
.L_x_311:
[----:B------:R-:W-:-:S13]  /*102b0*/  LOP3.LUT P0, RZ, R2, 0xff, RZ, 0xc0, !PT ;  /* 0x000000ff02ff7812 */ /* 0x000fda000780c0ff */
[----:B------:R-:W-:Y:S05]  /*102c0*/  @P0 BRA `(.L_x_315) ;  /* 0xfffffff400240947 */ /* 0x000fea000383ffff */
[----:B------:R-:W-:Y:S05]  /*102d0*/  BSYNC B0 ;  /* 0x0000000000007941 */ /* 0x000fea0003800000 */
.L_x_304:
[----:B------:R-:W-:-:S03]  /*102e0*/  UMOV UR7, 0xffffffff ;  /* 0xffffffff00077882 */ /* 0x000fc60000000000 */
[----:B------:R-:W-:Y:S05]  /*102f0*/  BRA.DIV UR7, `(.L_x_316) ;  /* 0x0000000607dc7947 */ /* 0x000fea000b800000 */
[----:B------:R-:W-:-:S13]  /*10300*/  ELECT P0, URZ, PT ;  /* 0x00000000003f782f */ /* 0x000fda0003800000 */
.L_x_335:
[----:B------:R-:W-:Y:S04]  /*10310*/  BSSY B0, `(.L_x_317) ;  /* 0x0000059000007945 */ /* 0x000fe80003800000 */
[----:B------:R-:W-:Y:S05]  /*10320*/  @!P0 BRA `(.L_x_318) ;  /* 0x00000004005c8947 */ /* 0x000fea0003800000 */
[----:B------:R-:W-:-:S04]  /*10330*/  ULOP3.LUT UR7, UR13, 0x2, URZ, 0xfc, !UPT ;  /* 0x000000020d077892 */ /* 0x000fc8000f8efc3f */
[----:B------:R-:W-:-:S06]  /*10340*/  UISETP.NE.AND UP0, UPT, UR7, 0x3, UPT ;  /* 0x000000030700788c */ /* 0x000fcc000bf05270 */
[----:B------:R-:W-:-:S13]  /*10350*/  PLOP3.LUT P0, PT, PT, PT, UP0, 0x80, 0x0 ;  /* 0x000000000000781c */ /* 0x000fda0003f0f008 */
[----:B------:R-:W-:Y:S05]  /*10360*/  @!P0 BRA `(.L_x_319) ;  /* 0x0000000000048947 */ /* 0x000fea0003800000 */
[----:B------:R-:W-:Y:S01]  /*10370*/  BPT.TRAP 0x1 ;  /* 0x000000040000795c */ /* 0x000fe20000300000 */
.L_x_319:
[----:B------:R-:W0:Y:S01]  /*10380*/  S2R R3, SR_CgaCtaId ;  /* 0x0000000000037919 */ /* 0x000e220000008800 */
[----:B------:R-:W-:Y:S02]  /*10390*/  MOV R0, 0x400 ;  /* 0x0000040000007802 */ /* 0x000fe40000000f00 */
[----:B------:R-:W-:Y:S02]  /*103a0*/  SHF.L.U32 R2, R9, 0x1f, RZ ;  /* 0x0000001f09027819 */ /* 0x000fe400000006ff */
[----:B0-----:R-:W-:-:S05]  /*103b0*/  LEA R3, R3, R0, 0x18 ;  /* 0x0000000003037211 */ /* 0x001fca00078ec0ff */
[----:B------:R-:W-:-:S04]  /*103c0*/  VIADD R3, R3, 0x48 ;  /* 0x0000004803037836 */ /* 0x000fc80000000000 */
[C---:B------:R-:W-:Y:S02]  /*103d0*/  IMAD R5, R10.reuse, 0x8, R3 ;  /* 0x000000080a057824 */ /* 0x040fe400078e0203 */
[----:B------:R-:W-:Y:S02]  /*103e0*/  VIADD R10, R10, 0x1 ;  /* 0x000000010a0a7836 */ /* 0x000fe40000000000 */
[----:B------:R-:W0:Y:S03]  /*103f0*/  SYNCS.PHASECHK.TRANS64.TRYWAIT P0, [R5+URZ], R2 ;  /* 0x00000002050075a7 */ /* 0x000e26000800017f */
[----:B------:R-:W-:-:S04]  /*10400*/  ISETP.NE.AND P1, PT, R10, 0x9, PT ;  /* 0x000000090a00780c */ /* 0x000fc80003f25270 */
[----:B------:R-:W-:Y:S02]  /*10410*/  SEL R0, RZ, 0x1, P1 ;  /* 0x00000001ff007807 */ /* 0x000fe40000800000 */
[----:B------:R-:W-:Y:S02]  /*10420*/  SEL R10, R10, RZ, P1 ;  /* 0x000000ff0a0a7207 */ /* 0x000fe40000800000 */
[----:B------:R-:W-:-:S03]  /*10430*/  LOP3.LUT R9, R9, R0, RZ, 0x3c, !PT ;  /* 0x0000000009097212 */ /* 0x000fc600078e3cff */
[----:B------:R-:W-:Y:S01]  /*10440*/  IMAD R7, R10, 0x8, R3 ;  /* 0x000000080a077824 */ /* 0x000fe200078e0203 */
[----:B------:R-:W-:Y:S01]  /*10450*/  SHF.L.U32 R4, R9, 0x1f, RZ ;  /* 0x0000001f09047819 */ /* 0x000fe200000006ff */
[----:B0-----:R-:W-:Y:S06]  /*10460*/  @!P0 BRA `(.L_x_320) ;  /* 0x0000000400a08947 */ /* 0x001fec0003800000 */
.L_x_336:
[----:B------:R-:W1:Y:S01]  /*10470*/  SYNCS.PHASECHK.TRANS64.TRYWAIT P0, [R7+URZ], R4 ;  /* 0x00000004070075a7 */ /* 0x000e62000800017f */
[----:B------:R-:W-:-:S05]  /*10480*/  VIADD R0, R10, 0x1 ;  /* 0x000000010a007836 */ /* 0x000fca0000000000 */
[----:B------:R-:W-:-:S04]  /*10490*/  ISETP.NE.AND P1, PT, R0, 0x9, PT ;  /* 0x000000090000780c */ /* 0x000fc80003f25270 */
[----:B0-----:R-:W-:Y:S02]  /*104a0*/  SEL R2, RZ, 0x1, P1 ;  /* 0x00000001ff027807 */ /* 0x001fe40000800000 */
[----:B------:R-:W-:Y:S02]  /*104b0*/  SEL R0, R0, RZ, P1 ;  /* 0x000000ff00007207 */ /* 0x000fe40000800000 */
[----:B------:R-:W-:-:S03]  /*104c0*/  LOP3.LUT R9, R9, R2, RZ, 0x3c, !PT ;  /* 0x0000000209097212 */ /* 0x000fc600078e3cff */
[----:B------:R-:W-:Y:S01]  /*104d0*/  IMAD R6, R0, 0x8, R3 ;  /* 0x0000000800067824 */ /* 0x000fe200078e0203 */
[----:B------:R-:W-:Y:S01]  /*104e0*/  SHF.L.U32 R5, R9, 0x1f, RZ ;  /* 0x0000001f09057819 */ /* 0x000fe200000006ff */
[----:B-1----:R-:W-:Y:S06]  /*104f0*/  @!P0 BRA `(.L_x_321) ;  /* 0x0000000400908947 */ /* 0x002fec0003800000 */
.L_x_337:
[----:B------:R-:W1:Y:S01]  /*10500*/  SYNCS.PHASECHK.TRANS64.TRYWAIT P0, [R6+URZ], R5 ;  /* 0x00000005060075a7 */ /* 0x000e62000800017f */
[----:B------:R-:W-:-:S05]  /*10510*/  VIADD R0, R0, 0x1 ;  /* 0x0000000100007836 */ /* 0x000fca0000000000 */
[----:B------:R-:W-:-:S04]  /*10520*/  ISETP.NE.AND P1, PT, R0, 0x9, PT ;  /* 0x000000090000780c */ /* 0x000fc80003f25270 */
[----:B------:R-:W-:Y:S02]  /*10530*/  SEL R2, RZ, 0x1, P1 ;  /* 0x00000001ff027807 */ /* 0x000fe40000800000 */
[----:B------:R-:W-:Y:S02]  /*10540*/  SEL R0, R0, RZ, P1 ;  /* 0x000000ff00007207 */ /* 0x000fe40000800000 */
[----:B------:R-:W-:-:S03]  /*10550*/  LOP3.LUT R9, R9, R2, RZ, 0x3c, !PT ;  /* 0x0000000209097212 */ /* 0x000fc600078e3cff */
[----:B0-----:R-:W-:Y:S01]  /*10560*/  IMAD R7, R0, 0x8, R3 ;  /* 0x0000000800077824 */ /* 0x001fe200078e0203 */
[----:B------:R-:W-:Y:S01]  /*10570*/  SHF.L.U32 R4, R9, 0x1f, RZ ;  /* 0x0000001f09047819 */ /* 0x000fe200000006ff */
[----:B-1----:R-:W-:Y:S06]  /*10580*/  @!P0 BRA `(.L_x_322) ;  /* 0x0000000400808947 */ /* 0x002fec0003800000 */
.L_x_338:
        /* <DEDUP_REMOVED lines=9> */
.L_x_339:
        /* <DEDUP_REMOVED lines=9> */
.L_x_340:
        /* <DEDUP_REMOVED lines=9> */
.L_x_341:
        /* <DEDUP_REMOVED lines=9> */
.L_x_342:
[----:B------:R-:W1:Y:S01]  /*107d0*/  SYNCS.PHASECHK.TRANS64.TRYWAIT P0, [R7+URZ], R4 ;  /* 0x00000004070075a7 */ /* 0x000e62000800017f */
[----:B------:R-:W-:-:S05]  /*107e0*/  VIADD R0, R0, 0x1 ;  /* 0x0000000100007836 */ /* 0x000fca0000000000 */
[----:B------:R-:W-:-:S04]  /*107f0*/  ISETP.NE.AND P1, PT, R0, 0x9, PT ;  /* 0x000000090000780c */ /* 0x000fc80003f25270 */
[----:B------:R-:W-:Y:S02]  /*10800*/  SEL R2, RZ, 0x1, P1 ;  /* 0x00000001ff027807 */ /* 0x000fe40000800000 */
[----:B------:R-:W-:Y:S02]  /*10810*/  SEL R0, R0, RZ, P1 ;  /* 0x000000ff00007207 */ /* 0x000fe40000800000 */
[----:B------:R-:W-:Y:S01]  /*10820*/  LOP3.LUT R2, R9, R2, RZ, 0x3c, !PT ;  /* 0x0000000209027212 */ /* 0x000fe200078e3cff */
[----:B-1----:R-:W-:Y:S06]  /*10830*/  @!P0 BRA `(.L_x_327) ;  /* 0x0000000400388947 */ /* 0x002fec0003800000 */
.L_x_343:
[----:B------:R-:W-:Y:S01]  /*10840*/  IMAD R3, R0, 0x8, R3 ;  /* 0x0000000800037824 */ /* 0x000fe200078e0203 */
[----:B------:R-:W-:-:S07]  /*10850*/  SHF.L.U32 R0, R2, 0x1f, RZ ;  /* 0x0000001f02007819 */ /* 0x000fce00000006ff */
.L_x_328:
[----:B--2---:R2:W3:Y:S02]  /*10860*/  SYNCS.PHASECHK.TRANS64.TRYWAIT P0, [R3+URZ], R0 ;  /* 0x00000000030075a7 */ /* 0x0044e4000800017f */
[----:B---3--:R-:W-:Y:S05]  /*10870*/  @!P0 NANOSLEEP.SYNCS 0x989680 ;  /* 0x009896800000895d */ /* 0x008fea0003900000 */
[----:B------:R-:W3:Y:S02]  /*10880*/  @!P0 SYNCS.PHASECHK.TRANS64 P0, [R3+URZ], R0 ;  /* 0x00000000030085a7 */ /* 0x000ee4000800007f */
[----:B---3--:R-:W-:Y:S05]  /*10890*/  @!P0 BRA `(.L_x_328) ;  /* 0xfffffffc00f08947 */ /* 0x008fea000383ffff */
.L_x_318:
[----:B------:R-:W-:Y:S05]  /*108a0*/  BSYNC B0 ;  /* 0x0000000000007941 */ /* 0x000fea0003800000 */
.L_x_317:
[----:B------:R-:W-:Y:S05]  /*108b0*/  EXIT ;  /* 0x000000000000794d */ /* 0x000fea0003800000 */
.L_x_22:
[----:B-1----:R-:W-:-:S04]  /*108c0*/  IMAD.U32 R3, RZ, RZ, UR6 ;  /* 0x00000006ff037e24 */ /* 0x002fc8000f8e00ff */
[----:B------:R1:W2:Y:S03]  /*108d0*/  SYNCS.PHASECHK.TRANS64.TRYWAIT P0, [R3+URZ], R0 ;  /* 0x00000000030075a7 */ /* 0x0002a6000800017f */
[----:B--2---:R-:W-:Y:S05]  /*108e0*/  @!P0 NANOSLEEP.SYNCS 0x989680 ;  /* 0x009896800000895d */ /* 0x004fea0003900000 */
[----:B------:R-:W2:Y:S02]  /*108f0*/  @!P0 SYNCS.PHASECHK.TRANS64 P0, [R3+URZ], R0 ;  /* 0x00000000030085a7 */ /* 0x000ea4000800007f */
[----:B--2---:R-:W-:Y:S05]  /*10900*/  @!P0 BRA `(.L_x_22) ;  /* 0xfffffffc00ec8947 */ /* 0x004fea000383ffff */
[----:B------:R-:W-:Y:S05]  /*10910*/  BRA `(.L_x_21) ;  /* 0xffffff1400787947 */ /* 0x000fea000383ffff */
.L_x_28:
[----:B-----5:R1:W-:Y:S02]  /*10920*/  STL [R1+0x90], R0 ;  /* 0x0000900001007387 */ /* 0x0203e40000100800 */
[----:B-1----:R-:W-:-:S04]  /*10930*/  IMAD.U32 R0, RZ, RZ, UR16 ;  /* 0x00000010ff007e24 */ /* 0x002fc8000f8e00ff */
[----:B------:R1:W2:Y:S03]  /*10940*/  SYNCS.PHASECHK.TRANS64.TRYWAIT P0, [R0+URZ], R229 ;  /* 0x000000e5000075a7 */ /* 0x0002a6000800017f */
[----:B--2---:R-:W-:Y:S05]  /*10950*/  @!P0 NANOSLEEP.SYNCS 0x989680 ;  /* 0x009896800000895d */ /* 0x004fea0003900000 */
[----:B------:R1:W2:Y:S02]  /*10960*/  @!P0 SYNCS.PHASECHK.TRANS64 P0, [R0+URZ], R229 ;  /* 0x000000e5000085a7 */ /* 0x0002a4000800007f */
[----:B-1----:R1:W5:Y:S02]  /*10970*/  LDL.LU R0, [R1+0x90] ;  /* 0x0000900001007983 */ /* 0x0023640000300800 */
[----:B-12---:R-:W-:Y:S05]  /*10980*/  @!P0 BRA `(.L_x_28) ;  /* 0xfffffffc00e48947 */ /* 0x006fea000383ffff */
[----:B------:R-:W-:Y:S05]  /*10990*/  BRA `(.L_x_27) ;  /* 0xffffff28000c7947 */ /* 0x000fea000383ffff */
.L_x_305:
[----:B------:R-:W-:Y:S01]  /*109a0*/  BSSY B1, `(.L_x_329) ;  /* 0x0000006000017945 */ /* 0x000fe20003800000 */
[----:B------:R-:W-:-:S07]  /*109b0*/  IMAD.MOV.U32 R2, RZ, RZ, -0x1 ;  /* 0xffffffffff027424 */ /* 0x000fce00078e00ff */
[----:B------:R-:W-:Y:S05]  /*109c0*/  WARPSYNC.COLLECTIVE R2, `(.L_x_330) ;  /* 0x00000000020c7348 */ /* 0x000fea0003c00000 */
[----:B------:R-:W-:Y:S02]  /*109d0*/  ELECT P0, UR62, PT ;  /* 0x00000000003e782f */ /* 0x000fe40003800000 */
[----:B------:R-:W-:Y:S01]  /*109e0*/  MOV R2, UR62 ;  /* 0x0000003e00027c02 */ /* 0x000fe20008000f00 */
[----:B------:R-:W-:Y:S10]  /*109f0*/  ENDCOLLECTIVE ;  /* 0x000000000000791b */ /* 0x000ff40003800000 */
.L_x_330:
[----:B------:R-:W-:Y:S05]  /*10a00*/  BSYNC B1 ;  /* 0x0000000000017941 */ /* 0x000fea0003800000 */
.L_x_329:
[----:B------:R-:W-:Y:S05]  /*10a10*/  BRA `(.L_x_331) ;  /* 0xffffffec005c7947 */ /* 0x000fea000383ffff */
.L_x_308:
[----:B0-----:R0:W2:Y:S02]  /*10a20*/  SYNCS.PHASECHK.TRANS64.TRYWAIT P0, [R13+URZ+0x48], R4 ;  /* 0x000048040d0075a7 */ /* 0x0010a4000800017f */
[----:B--2---:R-:W-:Y:S05]  /*10a30*/  @!P0 NANOSLEEP.SYNCS 0x989680 ;  /* 0x009896800000895d */ /* 0x004fea0003900000 */
[----:B------:R-:W2:Y:S02]  /*10a40*/  @!P0 SYNCS.PHASECHK.TRANS64 P0, [R13+URZ+0x48], R4 ;  /* 0x000048040d0085a7 */ /* 0x000ea4000800007f */
[----:B--2---:R-:W-:Y:S05]  /*10a50*/  @!P0 BRA `(.L_x_308) ;  /* 0xfffffffc00f08947 */ /* 0x004fea000383ffff */
[----:B------:R-:W-:Y:S05]  /*10a60*/  BRA `(.L_x_332) ;  /* 0xffffffec00987947 */ /* 0x000fea000383ffff */
.L_x_316:
[----:B------:R-:W-:Y:S01]  /*10a70*/  BSSY B0, `(.L_x_333) ;  /* 0x0000006000007945 */ /* 0x000fe20003800000 */
[----:B------:R-:W-:-:S07]  /*10a80*/  IMAD.MOV.U32 R2, RZ, RZ, -0x1 ;  /* 0xffffffffff027424 */ /* 0x000fce00078e00ff */
[----:B------:R-:W-:Y:S05]  /*10a90*/  WARPSYNC.COLLECTIVE R2, `(.L_x_334) ;  /* 0x00000000020c7348 */ /* 0x000fea0003c00000 */
[----:B------:R-:W-:Y:S02]  /*10aa0*/  ELECT P0, UR62, PT ;  /* 0x00000000003e782f */ /* 0x000fe40003800000 */
[----:B------:R-:W-:Y:S01]  /*10ab0*/  MOV R2, UR62 ;  /* 0x0000003e00027c02 */ /* 0x000fe20008000f00 */
[----:B------:R-:W-:Y:S10]  /*10ac0*/  ENDCOLLECTIVE ;  /* 0x000000000000791b */ /* 0x000ff40003800000 */
.L_x_334:
[----:B------:R-:W-:Y:S05]  /*10ad0*/  BSYNC B0 ;  /* 0x0000000000007941 */ /* 0x000fea0003800000 */
.L_x_333:
[----:B------:R-:W-:Y:S05]  /*10ae0*/  BRA `(.L_x_335) ;  /* 0xfffffff800087947 */ /* 0x000fea000383ffff */
.L_x_320:
[----:B0-----:R0:W1:Y:S02]  /*10af0*/  SYNCS.PHASECHK.TRANS64.TRYWAIT P0, [R5+URZ], R2 ;  /* 0x00000002050075a7 */ /* 0x001064000800017f */
[----:B-1----:R-:W-:Y:S05]  /*10b00*/  @!P0 NANOSLEEP.SYNCS 0x989680 ;  /* 0x009896800000895d */ /* 0x002fea0003900000 */
[----:B------:R-:W1:Y:S02]  /*10b10*/  @!P0 SYNCS.PHASECHK.TRANS64 P0, [R5+URZ], R2 ;  /* 0x00000002050085a7 */ /* 0x000e64000800007f */
[----:B-1----:R-:W-:Y:S05]  /*10b20*/  @!P0 BRA `(.L_x_320) ;  /* 0xfffffffc00f08947 */ /* 0x002fea000383ffff */
[----:B------:R-:W-:Y:S05]  /*10b30*/  BRA `(.L_x_336) ;  /* 0xfffffff8004c7947 */ /* 0x000fea000383ffff */
.L_x_321:
[----:B0-----:R0:W1:Y:S02]  /*10b40*/  SYNCS.PHASECHK.TRANS64.TRYWAIT P0, [R7+URZ], R4 ;  /* 0x00000004070075a7 */ /* 0x001064000800017f */
[----:B-1----:R-:W-:Y:S05]  /*10b50*/  @!P0 NANOSLEEP.SYNCS 0x989680 ;  /* 0x009896800000895d */ /* 0x002fea0003900000 */
[----:B------:R-:W1:Y:S02]  /*10b60*/  @!P0 SYNCS.PHASECHK.TRANS64 P0, [R7+URZ], R4 ;  /* 0x00000004070085a7 */ /* 0x000e64000800007f */
[----:B-1----:R-:W-:Y:S05]  /*10b70*/  @!P0 BRA `(.L_x_321) ;  /* 0xfffffffc00f08947 */ /* 0x002fea000383ffff */
[----:B------:R-:W-:Y:S05]  /*10b80*/  BRA `(.L_x_337) ;  /* 0xfffffff8005c7947 */ /* 0x000fea000383ffff */
.L_x_322:
[----:B0-----:R0:W1:Y:S02]  /*10b90*/  SYNCS.PHASECHK.TRANS64.TRYWAIT P0, [R6+URZ], R5 ;  /* 0x00000005060075a7 */ /* 0x001064000800017f */
[----:B-1----:R-:W-:Y:S05]  /*10ba0*/  @!P0 NANOSLEEP.SYNCS 0x989680 ;  /* 0x009896800000895d */ /* 0x002fea0003900000 */
[----:B------:R-:W1:Y:S02]  /*10bb0*/  @!P0 SYNCS.PHASECHK.TRANS64 P0, [R6+URZ], R5 ;  /* 0x00000005060085a7 */ /* 0x000e64000800007f */
[----:B-1----:R-:W-:Y:S05]  /*10bc0*/  @!P0 BRA `(.L_x_322) ;  /* 0xfffffffc00f08947 */ /* 0x002fea000383ffff */
[----:B------:R-:W-:Y:S05]  /*10bd0*/  BRA `(.L_x_338) ;  /* 0xfffffff8006c7947 */ /* 0x000fea000383ffff */
.L_x_323:
[----:B0-----:R0:W1:Y:S02]  /*10be0*/  SYNCS.PHASECHK.TRANS64.TRYWAIT P0, [R7+URZ], R4 ;  /* 0x00000004070075a7 */ /* 0x001064000800017f */
[----:B-1----:R-:W-:Y:S05]  /*10bf0*/  @!P0 NANOSLEEP.SYNCS 0x989680 ;  /* 0x009896800000895d */ /* 0x002fea0003900000 */
[----:B------:R-:W1:Y:S02]  /*10c00*/  @!P0 SYNCS.PHASECHK.TRANS64 P0, [R7+URZ], R4 ;  /* 0x00000004070085a7 */ /* 0x000e64000800007f */
[----:B-1----:R-:W-:Y:S05]  /*10c10*/  @!P0 BRA `(.L_x_323) ;  /* 0xfffffffc00f08947 */ /* 0x002fea000383ffff */
[----:B------:R-:W-:Y:S05]  /*10c20*/  BRA `(.L_x_339) ;  /* 0xfffffff8007c7947 */ /* 0x000fea000383ffff */
.L_x_324:
[----:B0-----:R0:W1:Y:S02]  /*10c30*/  SYNCS.PHASECHK.TRANS64.TRYWAIT P0, [R6+URZ], R5 ;  /* 0x00000005060075a7 */ /* 0x001064000800017f */
[----:B-1----:R-:W-:Y:S05]  /*10c40*/  @!P0 NANOSLEEP.SYNCS 0x989680 ;  /* 0x009896800000895d */ /* 0x002fea0003900000 */
[----:B------:R-:W1:Y:S02]  /*10c50*/  @!P0 SYNCS.PHASECHK.TRANS64 P0, [R6+URZ], R5 ;  /* 0x00000005060085a7 */ /* 0x000e64000800007f */
[----:B-1----:R-:W-:Y:S05]  /*10c60*/  @!P0 BRA `(.L_x_324) ;  /* 0xfffffffc00f08947 */ /* 0x002fea000383ffff */
[----:B------:R-:W-:Y:S05]  /*10c70*/  BRA `(.L_x_340) ;  /* 0xfffffff8008c7947 */ /* 0x000fea000383ffff */
.L_x_325:
[----:B0-----:R0:W1:Y:S02]  /*10c80*/  SYNCS.PHASECHK.TRANS64.TRYWAIT P0, [R7+URZ], R4 ;  /* 0x00000004070075a7 */ /* 0x001064000800017f */
[----:B-1----:R-:W-:Y:S05]  /*10c90*/  @!P0 NANOSLEEP.SYNCS 0x989680 ;  /* 0x009896800000895d */ /* 0x002fea0003900000 */
[----:B------:R-:W1:Y:S02]  /*10ca0*/  @!P0 SYNCS.PHASECHK.TRANS64 P0, [R7+URZ], R4 ;  /* 0x00000004070085a7 */ /* 0x000e64000800007f */
[----:B-1----:R-:W-:Y:S05]  /*10cb0*/  @!P0 BRA `(.L_x_325) ;  /* 0xfffffffc00f08947 */ /* 0x002fea000383ffff */
[----:B------:R-:W-:Y:S05]  /*10cc0*/  BRA `(.L_x_341) ;  /* 0xfffffff8009c7947 */ /* 0x000fea000383ffff */
.L_x_326:
[----:B0-----:R0:W1:Y:S02]  /*10cd0*/  SYNCS.PHASECHK.TRANS64.TRYWAIT P0, [R6+URZ], R5 ;  /* 0x00000005060075a7 */ /* 0x001064000800017f */
[----:B-1----:R-:W-:Y:S05]  /*10ce0*/  @!P0 NANOSLEEP.SYNCS 0x989680 ;  /* 0x009896800000895d */ /* 0x002fea0003900000 */
[----:B------:R-:W1:Y:S02]  /*10cf0*/  @!P0 SYNCS.PHASECHK.TRANS64 P0, [R6+URZ], R5 ;  /* 0x00000005060085a7 */ /* 0x000e64000800007f */
[----:B-1----:R-:W-:Y:S05]  /*10d00*/  @!P0 BRA `(.L_x_326) ;  /* 0xfffffffc00f08947 */ /* 0x002fea000383ffff */
[----:B------:R-:W-:Y:S05]  /*10d10*/  BRA `(.L_x_342) ;  /* 0xfffffff800ac7947 */ /* 0x000fea000383ffff */
.L_x_327:
[----:B-1----:R1:W2:Y:S02]  /*10d20*/  SYNCS.PHASECHK.TRANS64.TRYWAIT P0, [R7+URZ], R4 ;  /* 0x00000004070075a7 */ /* 0x0022a4000800017f */
[----:B--2---:R-:W-:Y:S05]  /*10d30*/  @!P0 NANOSLEEP.SYNCS 0x989680 ;  /* 0x009896800000895d */ /* 0x004fea0003900000 */
[----:B------:R-:W2:Y:S02]  /*10d40*/  @!P0 SYNCS.PHASECHK.TRANS64 P0, [R7+URZ], R4 ;  /* 0x00000004070085a7 */ /* 0x000ea4000800007f */
[----:B--2---:R-:W-:Y:S05]  /*10d50*/  @!P0 BRA `(.L_x_327) ;  /* 0xfffffffc00f08947 */ /* 0x004fea000383ffff */
[----:B------:R-:W-:Y:S05]  /*10d60*/  BRA `(.L_x_343) ;  /* 0xfffffff800b47947 */ /* 0x000fea000383ffff */
.L_x_344:
[----:B------:R-:W-:-:S00]  /*10d70*/  BRA `(.L_x_344) ;  /* 0xfffffffc00fc7947 */ /* 0x000fc0000383ffff */
[----:B------:R-:W-:-:S00]  /*10d80*/  NOP ;  /* 0x0000000000007918 */ /* 0x000fc00000000000 */
[----:B------:R-:W-:-:S00]  /*10d90*/  NOP ;  /* 0x0000000000007918 */ /* 0x000fc00000000000 */
[----:B------:R-:W-:-:S00]  /*10da0*/  NOP ;  /* 0x0000000000007918 */ /* 0x000fc00000000000 */
[----:B------:R-:W-:-:S00]  /*10db0*/  NOP ;  /* 0x0000000000007918 */ /* 0x000fc00000000000 */
[----:B------:R-:W-:-:S00]  /*10dc0*/  NOP ;  /* 0x0000000000007918 */ /* 0x000fc00000000000 */
[----:B------:R-:W-:-:S00]  /*10dd0*/  NOP ;  /* 0x0000000000007918 */ /* 0x000fc00000000000 */
[----:B------:R-:W-:-:S00]  /*10de0*/  NOP ;  /* 0x0000000000007918 */ /* 0x000fc00000000000 */
[----:B------:R-:W-:-:S00]  /*10df0*/  NOP ;  /* 0x0000000000007918 */ /* 0x000fc00000000000 */
.L_x_345:


//--------------------- .nv.shared._ZN7cutlass13device_kernelINS_4gemm6kernel13GemmUniversalIN4cute5tupleIJiiiiEEENS1_10collective13CollectiveMmaINS1_37MainloopSm90TmaGmmaWarpSpecializedFP8ILi9ENS5_IJNS4_1CILi2EEENSA_ILi1EEESC_EEENS1_35KernelTmaWarpSpecializedCooperativeEEENS5_IJNSA_ILi256EEENSA_ILi128EEENSA_ILi64EEEEEENS_12float_e5m2_tENS5_IJlSC_lEEESK_SL_NS4_8TiledMMAINS4_8MMA_AtomIJNS4_4SM904GMMA31MMA_64x128x32_F32E5M2E5M2_SS_TNILNSP_7ScaleInE1ELSR_1EEEEEENS4_6LayoutISD_NS5_IJSC_NSA_ILi0EEESV_EEEEENS5_IJNS4_10UnderscoreESY_SY_EEEEENS4_13SM90_TMA_LOADENS4_14ComposedLayoutINS4_7SwizzleILi2ELi4ELi3EEENS4_18smem_ptr_flag_bitsILi8EEENSU_INS5_IJNSA_ILi8EEESI_EEENS5_IJSI_SC_EEEEEEEvNS4_8identityENS4_23SM90_TMA_LOAD_MULTICASTES1B_vS1C_EENS_8epilogue10collective6detail29Sm90TmaWarpSpecializedAdapterINS1G_15DefaultEpilogueISK_SL_SL_NS1F_6thread17LinearCombinationISK_Li1EffLNS1K_9ScaleType4KindE0ELNS_15FloatRoundStyleE2ESK_EENS1_15EpilogueDefaultEEEEEvvEEEEvNT_6ParamsE --------------------------
	.section	.nv.shared._ZN7cutlass13device_kernelINS_4gemm6kernel13GemmUniversalIN4cute5tupleIJiiiiEEENS1_10collective13CollectiveMmaINS1_37MainloopSm90TmaGmmaWarpSpecializedFP8ILi9ENS5_IJNS4_1CILi2EEENSA_ILi1EEESC_EEENS1_35KernelTmaWarpSpecializedCooperativeEEENS5_IJNSA_ILi256EEENSA_ILi128EEENSA_ILi64EEEEEENS_12float_e5m2_tENS5_IJlSC_lEEESK_SL_NS4_8TiledMMAINS4_8MMA_AtomIJNS4_4SM904GMMA31MMA_64x128x32_F32E5M2E5M2_SS_TNILNSP_7ScaleInE1ELSR_1EEEEEENS4_6LayoutISD_NS5_IJSC_NSA_ILi0EEESV_EEEEENS5_IJNS4_10UnderscoreESY_SY_EEEEENS4_13SM90_TMA_LOADENS4_14ComposedLayoutINS4_7SwizzleILi2ELi4ELi3EEENS4_18smem_ptr_flag_bitsILi8EEENSU_INS5_IJNSA_ILi8EEESI_EEENS5_IJSI_SC_EEEEEEEvNS4_8identityENS4_23SM90_TMA_LOAD_MULTICASTES1B_vS1C_EENS_8epilogue10collective6detail29Sm90TmaWarpSpecializedAdapterINS1G_15DefaultEpilogueISK_SL_SL_NS1F_6thread17LinearCombinationISK_Li1EffLNS1K_9ScaleType4KindE0ELNS_15FloatRoundStyleE2ESK_EENS1_15EpilogueDefaultEEEEEvvEEEEvNT_6ParamsE,"aw",@nobits
	.sectionflags	@""
	.align	16
	.zero		1024


//--------------------- .nv.shared.reserved.0     --------------------------
	.section	.nv.shared.reserved.0,"aw",@nobits
	.weak		__nv_reservedSMEM_offset_0_alias
	.size		__nv_reservedSMEM_offset_0_alias, 0, 0
	.other		__nv_reservedSMEM_offset_0_alias,@"STO_CUDA_RESERVED_SHARED STV_DEFAULT"
__nv_reservedSMEM_offset_0_alias:
	.zero		0


//--------------------- .nv.global                --------------------------
	.section	.nv.global,"aw",@nobits
.nv.global:
	.type		_ZN39_INTERNAL_7caca473_4_k_cu_e373c4cb_50574cute1_E,@object
	.size		_ZN39_INTERNAL_7caca473_4_k_cu_e373c4cb_50574cute1_E,(_ZN39_INTERNAL_7caca473_4_k_cu_e373c4cb_50574cuda3std3__45__cpo6cbeginE - _ZN39_INTERNAL_7caca473_4_k_cu_e373c4cb_50574cute1_E)
_ZN39_INTERNAL_7caca473_4_k_cu_e373c4cb_50574cute1_E:
	.zero		1
	.type		_ZN39_INTERNAL_7caca473_4_k_cu_e373c4cb_50574cuda3std3__45__cpo6cbeginE,@object
	.size		_ZN39_INTERNAL_7caca473_4_k_cu_e373c4cb_50574cuda3std3__45__cpo6cbeginE,(_ZN39_INTERNAL_7caca473_4_k_cu_e373c4cb_50574cuda3std3__48in_placeE - _ZN39_INTERNAL_7caca473_4_k_cu_e373c4cb_50574cuda3std3__45__cpo6cbeginE)
_ZN39_INTERNAL_7caca473_4_k_cu_e373c4cb_50574cuda3std3__45__cpo6cbeginE:
	.zero		1
	.type		_ZN39_INTERNAL_7caca473_4_k_cu_e373c4cb_50574cuda3std3__48in_placeE,@object
	.size		_ZN39_INTERNAL_7caca473_4_k_cu_e373c4cb_50574cuda3std3__48in_placeE,(_ZN39_INTERNAL_7caca473_4_k_cu_e373c4cb_50574cuda3std6ranges3__45__cpo9iter_moveE - _ZN39_INTERNAL_7caca473_4_k_cu_e373c4cb_50574cuda3std3__48in_placeE)
_ZN39_INTERNAL_7caca473_4_k_cu_e373c4cb_50574cuda3std3__48in_placeE:
	.zero		1
	.type		_ZN39_INTERNAL_7caca473_4_k_cu_e373c4cb_50574cuda3std6ranges3__45__cpo9iter_moveE,@object
	.size		_ZN39_INTERNAL_7caca473_4_k_cu_e373c4cb_50574cuda3std6ranges3__45__cpo9iter_moveE,(_ZN39_INTERNAL_7caca473_4_k_cu_e373c4cb_50574cuda3std3__45__cpo5beginE - _ZN39_INTERNAL_7caca473_4_k_cu_e373c4cb_50574cuda3std6ranges3__45__cpo9iter_moveE)
_ZN39_INTERNAL_7caca473_4_k_cu_e373c4cb_50574cuda3std6ranges3__45__cpo9iter_moveE:
	.zero		1
	.type		_ZN39_INTERNAL_7caca473_4_k_cu_e373c4cb_50574cuda3std3__45__cpo5beginE,@object
	.size		_ZN39_INTERNAL_7caca473_4_k_cu_e373c4cb_50574cuda3std3__45__cpo5beginE,(_ZN39_INTERNAL_7caca473_4_k_cu_e373c4cb_50574cuda3std3__441_GLOBAL__N__7caca473_4_k_cu_e373c4cb_50576ignoreE - _ZN39_INTERNAL_7caca473_4_k_cu_e373c4cb_50574cuda3std3__45__cpo5beginE)
_ZN39_INTERNAL_7caca473_4_k_cu_e373c4cb_50574cuda3std3__45__cpo5beginE:
	.zero		1
	.type		_ZN39_INTERNAL_7caca473_4_k_cu_e373c4cb_50574cuda3std3__441_GLOBAL__N__7caca473_4_k_cu_e373c4cb_50576ignoreE,@object
	.size		_ZN39_INTERNAL_7caca473_4_k_cu_e373c4cb_50574cuda3std3__441_GLOBAL__N__7caca473_4_k_cu_e373c4cb_50576ignoreE,(_ZN39_INTERNAL_7caca473_4_k_cu_e373c4cb_50574cute7productE - _ZN39_INTERNAL_7caca473_4_k_cu_e373c4cb_50574cuda3std3__441_GLOBAL__N__7caca473_4_k_cu_e373c4cb_50576ignoreE)
_ZN39_INTERNAL_7caca473_4_k_cu_e373c4cb_50574cuda3std3__441_GLOBAL__N__7caca473_4_k_cu_e373c4cb_50576ignoreE:
	.zero		1
	.type		_ZN39_INTERNAL_7caca473_4_k_cu_e373c4cb_50574cute7productE,@object
	.size		_ZN39_INTERNAL_7caca473_4_k_cu_e373c4cb_50574cute7productE,(_ZN39_INTERNAL_7caca473_4_k_cu_e373c4cb_50574cuda3std3__45__cpo3endE - _ZN39_INTERNAL_7caca473_4_k_cu_e373c4cb_50574cute7productE)
_ZN39_INTERNAL_7caca473_4_k_cu_e373c4cb_50574cute7productE:
	.zero		1
	.type		_ZN39_INTERNAL_7caca473_4_k_cu_e373c4cb_50574cuda3std3__45__cpo3endE,@object
	.size		_ZN39_INTERNAL_7caca473_4_k_cu_e373c4cb_50574cuda3std3__45__cpo3endE,(_ZN39_INTERNAL_7caca473_4_k_cu_e373c4cb_50574cuda3std3__419piecewise_constructE - _ZN39_INTERNAL_7caca473_4_k_cu_e373c4cb_50574cuda3std3__45__cpo3endE)
_ZN39_INTERNAL_7caca473_4_k_cu_e373c4cb_50574cuda3std3__45__cpo3endE:
	.zero		1
	.type		_ZN39_INTERNAL_7caca473_4_k_cu_e373c4cb_50574cuda3std3__419piecewise_constructE,@object
	.size		_ZN39_INTERNAL_7caca473_4_k_cu_e373c4cb_50574cuda3std3__419piecewise_constructE,(_ZN39_INTERNAL_7caca473_4_k_cu_e373c4cb_50574cuda3std3__45__cpo4cendE - _ZN39_INTERNAL_7caca473_4_k_cu_e373c4cb_50574cuda3std3__419piecewise_constructE)
_ZN39_INTERNAL_7caca473_4_k_cu_e373c4cb_50574cuda3std3__419piecewise_constructE:
	.zero		1
	.type		_ZN39_INTERNAL_7caca473_4_k_cu_e373c4cb_50574cuda3std3__45__cpo4cendE,@object
	.size		_ZN39_INTERNAL_7caca473_4_k_cu_e373c4cb_50574cuda3std3__45__cpo4cendE,(_ZN39_INTERNAL_7caca473_4_k_cu_e373c4cb_50574cuda3std6ranges3__45__cpo4swapE - _ZN39_INTERNAL_7caca473_4_k_cu_e373c4cb_50574cuda3std3__45__cpo4cendE)
_ZN39_INTERNAL_7caca473_4_k_cu_e373c4cb_50574cuda3std3__45__cpo4cendE:
	.zero		1
	.type		_ZN39_INTERNAL_7caca473_4_k_cu_e373c4cb_50574cuda3std6ranges3__45__cpo4swapE,@object
	.size		_ZN39_INTERNAL_7caca473_4_k_cu_e373c4cb_50574cuda3std6ranges3__45__cpo4swapE,(.L_7 - _ZN39_INTERNAL_7caca473_4_k_cu_e373c4cb_50574cuda3std6ranges3__45__cpo4swapE)
_ZN39_INTERNAL_7caca473_4_k_cu_e373c4cb_50574cuda3std6ranges3__45__cpo4swapE:
	.zero		1
.L_7:


//--------------------- .nv.constant0._ZN7cutlass13device_kernelINS_4gemm6kernel13GemmUniversalIN4cute5tupleIJiiiiEEENS1_10collective13CollectiveMmaINS1_37MainloopSm90TmaGmmaWarpSpecializedFP8ILi9ENS5_IJNS4_1CILi2EEENSA_ILi1EEESC_EEENS1_35KernelTmaWarpSpecializedCooperativeEEENS5_IJNSA_ILi256EEENSA_ILi128EEENSA_ILi64EEEEEENS_12float_e5m2_tENS5_IJlSC_lEEESK_SL_NS4_8TiledMMAINS4_8MMA_AtomIJNS4_4SM904GMMA31MMA_64x128x32_F32E5M2E5M2_SS_TNILNSP_7ScaleInE1ELSR_1EEEEEENS4_6LayoutISD_NS5_IJSC_NSA_ILi0EEESV_EEEEENS5_IJNS4_10UnderscoreESY_SY_EEEEENS4_13SM90_TMA_LOADENS4_14ComposedLayoutINS4_7SwizzleILi2ELi4ELi3EEENS4_18smem_ptr_flag_bitsILi8EEENSU_INS5_IJNSA_ILi8EEESI_EEENS5_IJSI_SC_EEEEEEEvNS4_8identityENS4_23SM90_TMA_LOAD_MULTICASTES1B_vS1C_EENS_8epilogue10collective6detail29Sm90TmaWarpSpecializedAdapterINS1G_15DefaultEpilogueISK_SL_SL_NS1F_6thread17LinearCombinationISK_Li1EffLNS1K_9ScaleType4KindE0ELNS_15FloatRoundStyleE2ESK_EENS1_15EpilogueDefaultEEEEEvvEEEEvNT_6ParamsE --------------------------
	.section	.nv.constant0._ZN7cutlass13device_kernelINS_4gemm6kernel13GemmUniversalIN4cute5tupleIJiiiiEEENS1_10collective13CollectiveMmaINS1_37MainloopSm90TmaGmmaWarpSpecializedFP8ILi9ENS5_IJNS4_1CILi2EEENSA_ILi1EEESC_EEENS1_35KernelTmaWarpSpecializedCooperativeEEENS5_IJNSA_ILi256EEENSA_ILi128EEENSA_ILi64EEEEEENS_12float_e5m2_tENS5_IJlSC_lEEESK_SL_NS4_8TiledMMAINS4_8MMA_AtomIJNS4_4SM904GMMA31MMA_64x128x32_F32E5M2E5M2_SS_TNILNSP_7ScaleInE1ELSR_1EEEEEENS4_6LayoutISD_NS5_IJSC_NSA_ILi0EEESV_EEEEENS5_IJNS4_10UnderscoreESY_SY_EEEEENS4_13SM90_TMA_LOADENS4_14ComposedLayoutINS4_7SwizzleILi2ELi4ELi3EEENS4_18smem_ptr_flag_bitsILi8EEENSU_INS5_IJNSA_ILi8EEESI_EEENS5_IJSI_SC_EEEEEEEvNS4_8identityENS4_23SM90_TMA_LOAD_MULTICASTES1B_vS1C_EENS_8epilogue10collective6detail29Sm90TmaWarpSpecializedAdapterINS1G_15DefaultEpilogueISK_SL_SL_NS1F_6thread17LinearCombinationISK_Li1EffLNS1K_9ScaleType4KindE0ELNS_15FloatRoundStyleE2ESK_EENS1_15EpilogueDefaultEEEEEvvEEEEvNT_6ParamsE,"a",@progbits
	.sectionflags	@""
	.align	4
.nv.constant0._ZN7cutlass13device_kernelINS_4gemm6kernel13GemmUniversalIN4cute5tupleIJiiiiEEENS1_10collective13CollectiveMmaINS1_37MainloopSm90TmaGmmaWarpSpecializedFP8ILi9ENS5_IJNS4_1CILi2EEENSA_ILi1EEESC_EEENS1_35KernelTmaWarpSpecializedCooperativeEEENS5_IJNSA_ILi256EEENSA_ILi128EEENSA_ILi64EEEEEENS_12float_e5m2_tENS5_IJlSC_lEEESK_SL_NS4_8TiledMMAINS4_8MMA_AtomIJNS4_4SM904GMMA31MMA_64x128x32_F32E5M2E5M2_SS_TNILNSP_7ScaleInE1ELSR_1EEEEEENS4_6LayoutISD_NS5_IJSC_NSA_ILi0EEESV_EEEEENS5_IJNS4_10UnderscoreESY_SY_EEEEENS4_13SM90_TMA_LOADENS4_14ComposedLayoutINS4_7SwizzleILi2ELi4ELi3EEENS4_18smem_ptr_flag_bitsILi8EEENSU_INS5_IJNSA_ILi8EEESI_EEENS5_IJSI_SC_EEEEEEEvNS4_8identityENS4_23SM90_TMA_LOAD_MULTICASTES1B_vS1C_EENS_8epilogue10collective6detail29Sm90TmaWarpSpecializedAdapterINS1G_15DefaultEpilogueISK_SL_SL_NS1F_6thread17LinearCombinationISK_Li1EffLNS1K_9ScaleType4KindE0ELNS_15FloatRoundStyleE2ESK_EENS1_15EpilogueDefaultEEEEEvvEEEEvNT_6ParamsE:
	.zero		1664


//--------------------- SYMBOLS --------------------------

	.type		.nv.reservedSmem.offset0,@object
	.size		.nv.reservedSmem.offset0,0x4
